	.target	sm_100a

	.elftype	@"ET_EXEC"


//--------------------- .note.nv.tkinfo           --------------------------
	.section	.note.nv.tkinfo,"",@"SHT_NOTE"
	.sectionflags	@"SHF_NOTE_NV_TKINFO"
	.tkinfo
        /*0018*/ 	.word	0x00000002
        /*0030*/ 	.string	""
        /*0030*/ 	.string	"ptxas"
        /*0030*/ 	.string	"Cuda compilation tools, release 13.0, V13.0.88"
        /*0030*/ 	.string	"Build cuda_13.0.r13.0/compiler.36424714_0"
        /*0030*/ 	.string	"-arch sm_100a -m 64 "



//--------------------- .note.nv.cuinfo           --------------------------
	.section	.note.nv.cuinfo,"",@"SHT_NOTE"
	.sectionflags	@"SHF_NOTE_NV_CUINFO"
        /*0018*/ 	.short	0x0002
        /*001a*/ 	.short	0x0064
        /*001c*/ 	.short	0x0082
	.zero		2


//--------------------- .nv.info                  --------------------------
	.section	.nv.info,"",@"SHT_CUDA_INFO"
	.align	4


	//----- nvinfo : EIATTR_REGCOUNT
	.align		4
        /*0000*/ 	.byte	0x04, 0x2f
        /*0002*/ 	.short	(.L_19 - .L_18)
	.align		4
.L_18:
        /*0004*/ 	.word	index@(_ZN7cutlass13device_kernelINS_4gemm6kernel13GemmUniversalIN4cute5tupleIJiiiiEEENS1_10collective13CollectiveMmaINS1_35MainloopSm100TmaUmmaWarpSpecializedILi2ELi2ELi4ENS5_IJNS4_1CILi1EEESB_SB_EEEEENS5_IJNSA_ILi128EEENSA_ILi64EEENSA_ILi32EEEEEENS_10bfloat16_tENS5_IJlSB_lEEESI_SJ_NS4_8TiledMMAINS4_8MMA_AtomIJNS4_20SM100_MMA_F16BF16_SSISI_SI_fLi128ELi64ELNS4_4UMMA5MajorE0ELSO_0ELNSN_7ScaleInE0ELSP_0EEEEEENS4_6LayoutISC_NS5_IJNSA_ILi0EEEST_ST_EEEEENS5_IJNS4_10UnderscoreESW_SW_EEEEENS4_13SM90_TMA_LOADENS4_14ComposedLayoutINS4_7SwizzleILi2ELi4ELi3EEENS4_18smem_ptr_flag_bitsILi16EEENSS_INS5_IJNSA_ILi8EEESG_EEENS5_IJSG_SB_EEEEEEEvNS4_8identityESZ_S19_vS1A_EENS_8epilogue10collective18CollectiveEpilogueINS1C_23Sm100TmaWarpSpecializedILi3ELi2ELi32ELb1ELb0EEEJSH_NS5_IJNSS_ISE_SB_EENSS_ISG_SB_EEEEESI_SJ_SI_SJ_NS1C_6fusion15FusionCallbacksIS1G_NS1K_17LinearCombinationISI_fSI_fLNS_15FloatRoundStyleE2EEESH_S1J_JEEENS4_5SM1004TMEM4LOAD26SM100_TMEM_LOAD_32dp32b32xESZ_S19_NS4_39AutoVectorizingCopyWithAssumedAlignmentILi128EEENS4_14SM90_TMA_STOREES19_S1V_S1V_EEEvvEEEEvNT_6ParamsE)
        /*0008*/ 	.word	0x0000006f


	//----- nvinfo : EIATTR_FRAME_SIZE
	.align		4
.L_19:
        /*000c*/ 	.byte	0x04, 0x11
        /*000e*/ 	.short	(.L_21 - .L_20)
	.align		4
.L_20:
        /*0010*/ 	.word	index@($__internal_2_$__cuda_sm10x_tcgen05_guardrail_trap_unallocated_columns_being_dealloced)
        /*0014*/ 	.word	0x00000000


	//----- nvinfo : EIATTR_FRAME_SIZE
	.align		4
.L_21:
        /*0018*/ 	.byte	0x04, 0x11
        /*001a*/ 	.short	(.L_23 - .L_22)
	.align		4
.L_22:
        /*001c*/ 	.word	index@($__internal_1_$__cuda_sm10x_tcgen05_guardrail_trap_phase_invalid_during_alloc)
        /*0020*/ 	.word	0x00000000


	//----- nvinfo : EIATTR_FRAME_SIZE
	.align		4
.L_23:
        /*0024*/ 	.byte	0x04, 0x11
        /*0026*/ 	.short	(.L_25 - .L_24)
	.align		4
.L_24:
        /*0028*/ 	.word	index@($__internal_0_$__cuda_sm10x_tcgen05_guardrail_trap_col_being_dealloced_not_returned_by_alloc)
        /*002c*/ 	.word	0x00000000


	//----- nvinfo : EIATTR_FRAME_SIZE
	.align		4
.L_25:
        /*0030*/ 	.byte	0x04, 0x11
        /*0032*/ 	.short	(.L_27 - .L_26)
	.align		4
.L_26:
        /*0034*/ 	.word	index@(_ZN7cutlass13device_kernelINS_4gemm6kernel13GemmUniversalIN4cute5tupleIJiiiiEEENS1_10collective13CollectiveMmaINS1_35MainloopSm100TmaUmmaWarpSpecializedILi2ELi2ELi4ENS5_IJNS4_1CILi1EEESB_SB_EEEEENS5_IJNSA_ILi128EEENSA_ILi64EEENSA_ILi32EEEEEENS_10bfloat16_tENS5_IJlSB_lEEESI_SJ_NS4_8TiledMMAINS4_8MMA_AtomIJNS4_20SM100_MMA_F16BF16_SSISI_SI_fLi128ELi64ELNS4_4UMMA5MajorE0ELSO_0ELNSN_7ScaleInE0ELSP_0EEEEEENS4_6LayoutISC_NS5_IJNSA_ILi0EEEST_ST_EEEEENS5_IJNS4_10UnderscoreESW_SW_EEEEENS4_13SM90_TMA_LOADENS4_14ComposedLayoutINS4_7SwizzleILi2ELi4ELi3EEENS4_18smem_ptr_flag_bitsILi16EEENSS_INS5_IJNSA_ILi8EEESG_EEENS5_IJSG_SB_EEEEEEEvNS4_8identityESZ_S19_vS1A_EENS_8epilogue10collective18CollectiveEpilogueINS1C_23Sm100TmaWarpSpecializedILi3ELi2ELi32ELb1ELb0EEEJSH_NS5_IJNSS_ISE_SB_EENSS_ISG_SB_EEEEESI_SJ_SI_SJ_NS1C_6fusion15FusionCallbacksIS1G_NS1K_17LinearCombinationISI_fSI_fLNS_15FloatRoundStyleE2EEESH_S1J_JEEENS4_5SM1004TMEM4LOAD26SM100_TMEM_LOAD_32dp32b32xESZ_S19_NS4_39AutoVectorizingCopyWithAssumedAlignmentILi128EEENS4_14SM90_TMA_STOREES19_S1V_S1V_EEEvvEEEEvNT_6ParamsE)
        /*0038*/ 	.word	0x00000000


	//----- nvinfo : EIATTR_MIN_STACK_SIZE
	.align		4
.L_27:
        /*003c*/ 	.byte	0x04, 0x12
        /*003e*/ 	.short	(.L_29 - .L_28)
	.align		4
.L_28:
        /*0040*/ 	.word	index@(_ZN7cutlass13device_kernelINS_4gemm6kernel13GemmUniversalIN4cute5tupleIJiiiiEEENS1_10collective13CollectiveMmaINS1_35MainloopSm100TmaUmmaWarpSpecializedILi2ELi2ELi4ENS5_IJNS4_1CILi1EEESB_SB_EEEEENS5_IJNSA_ILi128EEENSA_ILi64EEENSA_ILi32EEEEEENS_10bfloat16_tENS5_IJlSB_lEEESI_SJ_NS4_8TiledMMAINS4_8MMA_AtomIJNS4_20SM100_MMA_F16BF16_SSISI_SI_fLi128ELi64ELNS4_4UMMA5MajorE0ELSO_0ELNSN_7ScaleInE0ELSP_0EEEEEENS4_6LayoutISC_NS5_IJNSA_ILi0EEEST_ST_EEEEENS5_IJNS4_10UnderscoreESW_SW_EEEEENS4_13SM90_TMA_LOADENS4_14ComposedLayoutINS4_7SwizzleILi2ELi4ELi3EEENS4_18smem_ptr_flag_bitsILi16EEENSS_INS5_IJNSA_ILi8EEESG_EEENS5_IJSG_SB_EEEEEEEvNS4_8identityESZ_S19_vS1A_EENS_8epilogue10collective18CollectiveEpilogueINS1C_23Sm100TmaWarpSpecializedILi3ELi2ELi32ELb1ELb0EEEJSH_NS5_IJNSS_ISE_SB_EENSS_ISG_SB_EEEEESI_SJ_SI_SJ_NS1C_6fusion15FusionCallbacksIS1G_NS1K_17LinearCombinationISI_fSI_fLNS_15FloatRoundStyleE2EEESH_S1J_JEEENS4_5SM1004TMEM4LOAD26SM100_TMEM_LOAD_32dp32b32xESZ_S19_NS4_39AutoVectorizingCopyWithAssumedAlignmentILi128EEENS4_14SM90_TMA_STOREES19_S1V_S1V_EEEvvEEEEvNT_6ParamsE)
        /*0044*/ 	.word	0x00000000
.L_29:


//--------------------- .nv.compat                --------------------------
	.section	.nv.compat,"",@"SHT_CUDA_COMPAT_INFO"
	.align	4
        /*0000*/ 	.byte	0x02, 0x09, 0x01, 0x00, 0x02, 0x02, 0x02, 0x00, 0x02, 0x05, 0x05, 0x00, 0x03, 0x07, 0x01, 0x01
        /*0010*/ 	.byte	0x02, 0x03, 0x01, 0x00, 0x02, 0x06, 0x01, 0x00, 0x04, 0x0b, 0x08, 0x00, 0x09, 0x00, 0x00, 0x00
        /*0020*/ 	.byte	0x00, 0x00, 0x00, 0x00


//--------------------- .nv.info._ZN7cutlass13device_kernelINS_4gemm6kernel13GemmUniversalIN4cute5tupleIJiiiiEEENS1_10collective13CollectiveMmaINS1_35MainloopSm100TmaUmmaWarpSpecializedILi2ELi2ELi4ENS5_IJNS4_1CILi1EEESB_SB_EEEEENS5_IJNSA_ILi128EEENSA_ILi64EEENSA_ILi32EEEEEENS_10bfloat16_tENS5_IJlSB_lEEESI_SJ_NS4_8TiledMMAINS4_8MMA_AtomIJNS4_20SM100_MMA_F16BF16_SSISI_SI_fLi128ELi64ELNS4_4UMMA5MajorE0ELSO_0ELNSN_7ScaleInE0ELSP_0EEEEEENS4_6LayoutISC_NS5_IJNSA_ILi0EEEST_ST_EEEEENS5_IJNS4_10UnderscoreESW_SW_EEEEENS4_13SM90_TMA_LOADENS4_14ComposedLayoutINS4_7SwizzleILi2ELi4ELi3EEENS4_18smem_ptr_flag_bitsILi16EEENSS_INS5_IJNSA_ILi8EEESG_EEENS5_IJSG_SB_EEEEEEEvNS4_8identityESZ_S19_vS1A_EENS_8epilogue10collective18CollectiveEpilogueINS1C_23Sm100TmaWarpSpecializedILi3ELi2ELi32ELb1ELb0EEEJSH_NS5_IJNSS_ISE_SB_EENSS_ISG_SB_EEEEESI_SJ_SI_SJ_NS1C_6fusion15FusionCallbacksIS1G_NS1K_17LinearCombinationISI_fSI_fLNS_15FloatRoundStyleE2EEESH_S1J_JEEENS4_5SM1004TMEM4LOAD26SM100_TMEM_LOAD_32dp32b32xESZ_S19_NS4_39AutoVectorizingCopyWithAssumedAlignmentILi128EEENS4_14SM90_TMA_STOREES19_S1V_S1V_EEEvvEEEEvNT_6ParamsE --------------------------
	.section	.nv.info._ZN7cutlass13device_kernelINS_4gemm6kernel13GemmUniversalIN4cute5tupleIJiiiiEEENS1_10collective13CollectiveMmaINS1_35MainloopSm100TmaUmmaWarpSpecializedILi2ELi2ELi4ENS5_IJNS4_1CILi1EEESB_SB_EEEEENS5_IJNSA_ILi128EEENSA_ILi64EEENSA_ILi32EEEEEENS_10bfloat16_tENS5_IJlSB_lEEESI_SJ_NS4_8TiledMMAINS4_8MMA_AtomIJNS4_20SM100_MMA_F16BF16_SSISI_SI_fLi128ELi64ELNS4_4UMMA5MajorE0ELSO_0ELNSN_7ScaleInE0ELSP_0EEEEEENS4_6LayoutISC_NS5_IJNSA_ILi0EEEST_ST_EEEEENS5_IJNS4_10UnderscoreESW_SW_EEEEENS4_13SM90_TMA_LOADENS4_14ComposedLayoutINS4_7SwizzleILi2ELi4ELi3EEENS4_18smem_ptr_flag_bitsILi16EEENSS_INS5_IJNSA_ILi8EEESG_EEENS5_IJSG_SB_EEEEEEEvNS4_8identityESZ_S19_vS1A_EENS_8epilogue10collective18CollectiveEpilogueINS1C_23Sm100TmaWarpSpecializedILi3ELi2ELi32ELb1ELb0EEEJSH_NS5_IJNSS_ISE_SB_EENSS_ISG_SB_EEEEESI_SJ_SI_SJ_NS1C_6fusion15FusionCallbacksIS1G_NS1K_17LinearCombinationISI_fSI_fLNS_15FloatRoundStyleE2EEESH_S1J_JEEENS4_5SM1004TMEM4LOAD26SM100_TMEM_LOAD_32dp32b32xESZ_S19_NS4_39AutoVectorizingCopyWithAssumedAlignmentILi128EEENS4_14SM90_TMA_STOREES19_S1V_S1V_EEEvvEEEEvNT_6ParamsE,"",@"SHT_CUDA_INFO"
	.sectionflags	@""
	.align	4


	//----- nvinfo : EIATTR_CUDA_API_VERSION
	.align		4
        /*0000*/ 	.byte	0x04, 0x37
        /*0002*/ 	.short	(.L_31 - .L_30)
.L_30:
        /*0004*/ 	.word	0x00000082


	//----- nvinfo : EIATTR_KPARAM_INFO
	.align		4
.L_31:
        /*0008*/ 	.byte	0x04, 0x17
        /*000a*/ 	.short	(.L_33 - .L_32)
.L_32:
        /*000c*/ 	.word	0x00000000
        /*0010*/ 	.short	0x0000
        /*0012*/ 	.short	0x0000
        /*0014*/ 	.byte	0x00, 0xf0, 0x01, 0x20


	//----- nvinfo : EIATTR_AT_ENTRY_FRAGMENTS
	.align		4
.L_33:
        /*0018*/ 	.byte	0x04, 0x4f
        /*001a*/ 	.short	(.L_35 - .L_34)


	//   ....[0]....
.L_34:
        /*001c*/ 	.word	0x00000006


	//----- nvinfo : EIATTR_RESERVED_SMEM_USED
	.align		4
.L_35:
        /*0020*/ 	.byte	0x01, 0x41
	.zero		2


	//----- nvinfo : EIATTR_SPARSE_MMA_MASK
	.align		4
        /*0024*/ 	.byte	0x03, 0x50
        /*0026*/ 	.short	0x0000


	//----- nvinfo : EIATTR_TCGEN05_1CTA_USED
	.align		4
        /*0028*/ 	.byte	0x01, 0x51
	.zero		2


	//----- nvinfo : EIATTR_MAXREG_COUNT
	.align		4
        /*002c*/ 	.byte	0x03, 0x1b
        /*002e*/ 	.short	0x00ff


	//----- nvinfo : EIATTR_NUM_BARRIERS
	.align		4
        /*0030*/ 	.byte	0x02, 0x4c
        /*0032*/ 	.byte	0x07
	.zero		1


	//----- nvinfo : EIATTR_EXTERNS
	.align		4
        /*0034*/ 	.byte	0x04, 0x0f
        /*0036*/ 	.short	(.L_37 - .L_36)


	//   ....[0]....
	.align		4
.L_36:
        /*0038*/ 	.word	index@(__assertfail)


	//----- nvinfo : EIATTR_MERCURY_ISA_VERSION
	.align		4
.L_37:
        /*003c*/ 	.byte	0x03, 0x5f
        /*003e*/ 	.short	0x0101


	//----- nvinfo : EIATTR_INT_WARP_WIDE_INSTR_OFFSETS
	.align		4
        /*0040*/ 	.byte	0x04, 0x31
        /*0042*/ 	.short	(.L_39 - .L_38)


	//   ....[0]....
.L_38:
        /*0044*/ 	.word	0x00001d80


	//   ....[1]....
        /*0048*/ 	.word	0x000035c0


	//   ....[2]....
        /*004c*/ 	.word	0x000035f0


	//   ....[3]....
        /*0050*/ 	.word	0x00003640


	//   ....[4]....
        /*0054*/ 	.word	0x00003f30


	//   ....[5]....
        /*0058*/ 	.word	0x00003f50


	//   ....[6]....
        /*005c*/ 	.word	0x00004220


	//   ....[7]....
        /*0060*/ 	.word	0x00004350


	//----- nvinfo : EIATTR_COOP_GROUP_MASK_REGIDS
	.align		4
.L_39:
        /*0064*/ 	.byte	0x04, 0x29
        /*0066*/ 	.short	(.L_41 - .L_40)


	//   ....[0]....
.L_40:
        /*0068*/ 	.word	0xffffffff


	//   ....[1]....
        /*006c*/ 	.word	0xffffffff


	//   ....[2]....
        /*0070*/ 	.word	0xffffffff


	//   ....[3]....
        /*0074*/ 	.word	0xffffffff


	//   ....[4]....
        /*0078*/ 	.word	0xffffffff


	//   ....[5]....
        /*007c*/ 	.word	0xffffffff


	//   ....[6]....
        /*0080*/ 	.word	0xffffffff


	//   ....[7]....
        /*0084*/ 	.word	0xffffffff


	//   ....[8]....
        /*0088*/ 	.word	0xffffffff


	//   ....[9]....
        /*008c*/ 	.word	0xffffffff


	//   ....[10]....
        /*0090*/ 	.word	0xffffffff


	//   ....[11]....
        /*0094*/ 	.word	0xffffffff


	//   ....[12]....
        /*0098*/ 	.word	0xffffffff


	//----- nvinfo : EIATTR_COOP_GROUP_INSTR_OFFSETS
	.align		4
.L_41:
        /*009c*/ 	.byte	0x04, 0x28
        /*009e*/ 	.short	(.L_43 - .L_42)


	//   ....[0]....
.L_42:
        /*00a0*/ 	.word	0x00000090


	//   ....[1]....
        /*00a4*/ 	.word	0x000004d0


	//   ....[2]....
        /*00a8*/ 	.word	0x00000600


	//   ....[3]....
        /*00ac*/ 	.word	0x00000780


	//   ....[4]....
        /*00b0*/ 	.word	0x00000880


	//   ....[5]....
        /*00b4*/ 	.word	0x000009f0


	//   ....[6]....
        /*00b8*/ 	.word	0x00000b90


	//   ....[7]....
        /*00bc*/ 	.word	0x00001c60


	//   ....[8]....
        /*00c0*/ 	.word	0x00002920


	//   ....[9]....
        /*00c4*/ 	.word	0x00002b30


	//   ....[10]....
        /*00c8*/ 	.word	0x00002b60


	//   ....[11]....
        /*00cc*/ 	.word	0x000034b0


	//   ....[12]....
        /*00d0*/ 	.word	0x000036e0


	//----- nvinfo : EIATTR_VRC_CTA_INIT_COUNT
	.align		4
.L_43:
        /*00d4*/ 	.byte	0x02, 0x4a
        /*00d6*/ 	.byte	0x80
	.zero		1


	//----- nvinfo : EIATTR_SYSCALL_OFFSETS
	.align		4
        /*00d8*/ 	.byte	0x04, 0x46
        /*00da*/ 	.short	(.L_45 - .L_44)


	//   ....[0]....
.L_44:
        /*00dc*/ 	.word	0x00004f00


	//   ....[1]....
        /*00e0*/ 	.word	0x00004ff0


	//   ....[2]....
        /*00e4*/ 	.word	0x00005830


	//   ....[3]....
        /*00e8*/ 	.word	0x000064e0


	//----- nvinfo : EIATTR_MBARRIER_INSTR_OFFSETS
	.align		4
.L_45:
        /*00ec*/ 	.byte	0x04, 0x39
        /*00ee*/ 	.short	(.L_47 - .L_46)


	//   ....[0]....
.L_46:
        /*00f0*/ 	.word	0x000005b0
        /*00f4*/ 	.word	0x000000ff
        /*00f8*/ 	.word	0x00000000
        /*00fc*/ 	.short	0x0100
        /*00fe*/ 	.byte	0x05
	.zero		1


	//   ....[1]....
        /*0100*/ 	.word	0x000005c0
        /*0104*/ 	.word	0x000000ff
        /*0108*/ 	.word	0x00000010
        /*010c*/ 	.short	0x0100
        /*010e*/ 	.byte	0x05
	.zero		1


	//   ....[2]....
        /*0110*/ 	.word	0x000005d0
        /*0114*/ 	.word	0x000000ff
        /*0118*/ 	.word	0x00000008
        /*011c*/ 	.short	0x0100
        /*011e*/ 	.byte	0x05
	.zero		1


	//   ....[3]....
        /*0120*/ 	.word	0x000005e0
        /*0124*/ 	.word	0x000000ff
        /*0128*/ 	.word	0x00000018
        /*012c*/ 	.short	0x0100
        /*012e*/ 	.byte	0x05
	.zero		1


	//   ....[4]....
        /*0130*/ 	.word	0x00000710
        /*0134*/ 	.word	0x000000ff
        /*0138*/ 	.word	0x00000020
        /*013c*/ 	.short	0x0100
        /*013e*/ 	.byte	0x07
	.zero		1


	//   ....[5]....
        /*0140*/ 	.word	0x00000720
        /*0144*/ 	.word	0x000000ff
        /*0148*/ 	.word	0x00000038
        /*014c*/ 	.short	0x0100
        /*014e*/ 	.byte	0x07
	.zero		1


	//   ....[6]....
        /*0150*/ 	.word	0x00000730
        /*0154*/ 	.word	0x000000ff
        /*0158*/ 	.word	0x00000028
        /*015c*/ 	.short	0x0100
        /*015e*/ 	.byte	0x07
	.zero		1


	//   ....[7]....
        /*0160*/ 	.word	0x00000740
        /*0164*/ 	.word	0x000000ff
        /*0168*/ 	.word	0x00000040
        /*016c*/ 	.short	0x0100
        /*016e*/ 	.byte	0x07
	.zero		1


	//   ....[8]....
        /*0170*/ 	.word	0x00000750
        /*0174*/ 	.word	0x000000ff
        /*0178*/ 	.word	0x00000030
        /*017c*/ 	.short	0x0100
        /*017e*/ 	.byte	0x07
	.zero		1


	//   ....[9]....
        /*0180*/ 	.word	0x00000760
        /*0184*/ 	.word	0x000000ff
        /*0188*/ 	.word	0x00000048
        /*018c*/ 	.short	0x0100
        /*018e*/ 	.byte	0x07
	.zero		1


	//   ....[10]....
        /*0190*/ 	.word	0x00000850
        /*0194*/ 	.word	0x000000ff
        /*0198*/ 	.word	0x00000050
        /*019c*/ 	.short	0x0100
        /*019e*/ 	.byte	0x05
	.zero		1


	//   ....[11]....
        /*01a0*/ 	.word	0x00000860
        /*01a4*/ 	.word	0x000000ff
        /*01a8*/ 	.word	0x00000058
        /*01ac*/ 	.short	0x0100
        /*01ae*/ 	.byte	0x05
	.zero		1


	//   ....[12]....
        /*01b0*/ 	.word	0x000009a0
        /*01b4*/ 	.word	0x000000ff
        /*01b8*/ 	.word	0x00000060
        /*01bc*/ 	.short	0x0100
        /*01be*/ 	.byte	0x05
	.zero		1


	//   ....[13]....
        /*01c0*/ 	.word	0x000009b0
        /*01c4*/ 	.word	0x000000ff
        /*01c8*/ 	.word	0x00000070
        /*01cc*/ 	.short	0x0100
        /*01ce*/ 	.byte	0x05
	.zero		1


	//   ....[14]....
        /*01d0*/ 	.word	0x000009c0
        /*01d4*/ 	.word	0x000000ff
        /*01d8*/ 	.word	0x00000068
        /*01dc*/ 	.short	0x0100
        /*01de*/ 	.byte	0x05
	.zero		1


	//   ....[15]....
        /*01e0*/ 	.word	0x000009d0
        /*01e4*/ 	.word	0x000000ff
        /*01e8*/ 	.word	0x00000078
        /*01ec*/ 	.short	0x0100
        /*01ee*/ 	.byte	0x05
	.zero		1


	//   ....[16]....
        /*01f0*/ 	.word	0x00000b00
        /*01f4*/ 	.word	0x000000ff
        /*01f8*/ 	.word	0x00000080
        /*01fc*/ 	.short	0x0100
        /*01fe*/ 	.byte	0x07
	.zero		1


	//   ....[17]....
        /*0200*/ 	.word	0x00000b10
        /*0204*/ 	.word	0x000000ff
        /*0208*/ 	.word	0x000000a0
        /*020c*/ 	.short	0x0100
        /*020e*/ 	.byte	0x07
	.zero		1


	//   ....[18]....
        /*0210*/ 	.word	0x00000b20
        /*0214*/ 	.word	0x000000ff
        /*0218*/ 	.word	0x00000088
        /*021c*/ 	.short	0x0100
        /*021e*/ 	.byte	0x07
	.zero		1


	//   ....[19]....
        /*0220*/ 	.word	0x00000b30
        /*0224*/ 	.word	0x000000ff
        /*0228*/ 	.word	0x000000a8
        /*022c*/ 	.short	0x0100
        /*022e*/ 	.byte	0x07
	.zero		1


	//   ....[20]....
        /*0230*/ 	.word	0x00000b40
        /*0234*/ 	.word	0x000000ff
        /*0238*/ 	.word	0x00000090
        /*023c*/ 	.short	0x0100
        /*023e*/ 	.byte	0x07
	.zero		1


	//   ....[21]....
        /*0240*/ 	.word	0x00000b50
        /*0244*/ 	.word	0x000000ff
        /*0248*/ 	.word	0x000000b0
        /*024c*/ 	.short	0x0100
        /*024e*/ 	.byte	0x07
	.zero		1


	//   ....[22]....
        /*0250*/ 	.word	0x00000b60
        /*0254*/ 	.word	0x000000ff
        /*0258*/ 	.word	0x00000098
        /*025c*/ 	.short	0x0100
        /*025e*/ 	.byte	0x07
	.zero		1


	//   ....[23]....
        /*0260*/ 	.word	0x00000b70
        /*0264*/ 	.word	0x000000ff
        /*0268*/ 	.word	0x000000b8
        /*026c*/ 	.short	0x0100
        /*026e*/ 	.byte	0x07
	.zero		1


	//   ....[24]....
        /*0270*/ 	.word	0x00000c60
        /*0274*/ 	.word	0x000000ff
        /*0278*/ 	.word	0x000000c0
        /*027c*/ 	.short	0x0100
        /*027e*/ 	.byte	0x05
	.zero		1


	//   ....[25]....
        /*0280*/ 	.word	0x00000c70
        /*0284*/ 	.word	0x000000ff
        /*0288*/ 	.word	0x000000d0
        /*028c*/ 	.short	0x0100
        /*028e*/ 	.byte	0x05
	.zero		1


	//   ....[26]....
        /*0290*/ 	.word	0x00000c80
        /*0294*/ 	.word	0x000000ff
        /*0298*/ 	.word	0x000000c8
        /*029c*/ 	.short	0x0100
        /*029e*/ 	.byte	0x05
	.zero		1


	//   ....[27]....
        /*02a0*/ 	.word	0x00000c90
        /*02a4*/ 	.word	0x000000ff
        /*02a8*/ 	.word	0x000000d8
        /*02ac*/ 	.short	0x0100
        /*02ae*/ 	.byte	0x05
	.zero		1


	//   ....[28]....
        /*02b0*/ 	.word	0x00001560
        /*02b4*/ 	.word	0x00000002
        /*02b8*/ 	.word	0x000000d0
        /*02bc*/ 	.short	0x010a
        /*02be*/ 	.byte	0xff
	.zero		1


	//   ....[29]....
        /*02c0*/ 	.word	0x00001590
        /*02c4*/ 	.word	0x00000002
        /*02c8*/ 	.word	0x000000c0
        /*02cc*/ 	.short	0x0101
        /*02ce*/ 	.byte	0xff
	.zero		1


	//   ....[30]....
        /*02d0*/ 	.word	0x00001660
        /*02d4*/ 	.word	0x000000ff
        /*02d8*/ 	.word	0x00000010
        /*02dc*/ 	.short	0x010a
        /*02de*/ 	.byte	0x08
	.zero		1


	//   ....[31]....
        /*02e0*/ 	.word	0x00001700
        /*02e4*/ 	.word	0x000000ff
        /*02e8*/ 	.word	0x00000010
        /*02ec*/ 	.short	0x010a
        /*02ee*/ 	.byte	0x21
	.zero		1


	//   ....[32]....
        /*02f0*/ 	.word	0x00001850
        /*02f4*/ 	.word	0x000000ff
        /*02f8*/ 	.word	0x00000010
        /*02fc*/ 	.short	0x010a
        /*02fe*/ 	.byte	0x08
	.zero		1


	//   ....[33]....
        /*0300*/ 	.word	0x00001960
        /*0304*/ 	.word	0x000000ff
        /*0308*/ 	.word	0x00000058
        /*030c*/ 	.short	0x0101
        /*030e*/ 	.byte	0x04
	.zero		1


	//   ....[34]....
        /*0310*/ 	.word	0x00001980
        /*0314*/ 	.word	0x000000ff
        /*0318*/ 	.word	0x00000010
        /*031c*/ 	.short	0x010a
        /*031e*/ 	.byte	0x08
	.zero		1


	//   ....[35]....
        /*0320*/ 	.word	0x00001a00
        /*0324*/ 	.word	0x000000ff
        /*0328*/ 	.word	0x00000010
        /*032c*/ 	.short	0x010a
        /*032e*/ 	.byte	0x11
	.zero		1


	//   ....[36]....
        /*0330*/ 	.word	0x00001b50
        /*0334*/ 	.word	0x000000ff
        /*0338*/ 	.word	0x00000010
        /*033c*/ 	.short	0x010a
        /*033e*/ 	.byte	0x08
	.zero		1


	//   ....[37]....
        /*0340*/ 	.word	0x00001c90
        /*0344*/ 	.word	0x00000002
        /*0348*/ 	.word	0x00000060
        /*034c*/ 	.short	0x010a
        /*034e*/ 	.byte	0xff
	.zero		1


	//   ....[38]....
        /*0350*/ 	.word	0x00001d50
        /*0354*/ 	.word	0x00000002
        /*0358*/ 	.word	0x00000000
        /*035c*/ 	.short	0x0101
        /*035e*/ 	.byte	0xff
	.zero		1


	//   ....[39]....
        /*0360*/ 	.word	0x000022b0
        /*0364*/ 	.word	0x000000ff
        /*0368*/ 	.word	0x00000000
        /*036c*/ 	.short	0x010a
        /*036e*/ 	.byte	0x04
	.zero		1


	//   ....[40]....
        /*0370*/ 	.word	0x00002350
        /*0374*/ 	.word	0x00000000
        /*0378*/ 	.word	0x00000000
        /*037c*/ 	.short	0x010a
        /*037e*/ 	.byte	0xff
	.zero		1


	//   ....[41]....
        /*0380*/ 	.word	0x00002470
        /*0384*/ 	.word	0x00000000
        /*0388*/ 	.word	0x000000c0
        /*038c*/ 	.short	0x010a
        /*038e*/ 	.byte	0xff
	.zero		1


	//   ....[42]....
        /*0390*/ 	.word	0x000024e0
        /*0394*/ 	.word	0x00000000
        /*0398*/ 	.word	0x00000000
        /*039c*/ 	.short	0x0101
        /*039e*/ 	.byte	0xff
	.zero		1


	//   ....[43]....
        /*03a0*/ 	.word	0x00002500
        /*03a4*/ 	.word	0x000000ff
        /*03a8*/ 	.word	0x00000070
        /*03ac*/ 	.short	0x010a
        /*03ae*/ 	.byte	0x05
	.zero		1


	//   ....[44]....
        /*03b0*/ 	.word	0x00002620
        /*03b4*/ 	.word	0x00000000
        /*03b8*/ 	.word	0x00000060
        /*03bc*/ 	.short	0x010a
        /*03be*/ 	.byte	0xff
	.zero		1


	//   ....[45]....
        /*03c0*/ 	.word	0x00002720
        /*03c4*/ 	.word	0x00000000
        /*03c8*/ 	.word	0x00000000
        /*03cc*/ 	.short	0x0101
        /*03ce*/ 	.byte	0xff
	.zero		1


	//   ....[46]....
        /*03d0*/ 	.word	0x000027b0
        /*03d4*/ 	.word	0x000000ff
        /*03d8*/ 	.word	0x00000070
        /*03dc*/ 	.short	0x0106
        /*03de*/ 	.byte	0x05
	.zero		1


	//   ....[47]....
        /*03e0*/ 	.word	0x000027d0
        /*03e4*/ 	.word	0x000000ff
        /*03e8*/ 	.word	0x00000070
        /*03ec*/ 	.short	0x010a
        /*03ee*/ 	.byte	0x05
	.zero		1


	//   ....[48]....
        /*03f0*/ 	.word	0x00002860
        /*03f4*/ 	.word	0x000000ff
        /*03f8*/ 	.word	0x00000070
        /*03fc*/ 	.short	0x0106
        /*03fe*/ 	.byte	0x04
	.zero		1


	//   ....[49]....
        /*0400*/ 	.word	0x000028a0
        /*0404*/ 	.word	0x00000000
        /*0408*/ 	.word	0x00000070
        /*040c*/ 	.short	0x010a
        /*040e*/ 	.byte	0xff
	.zero		1


	//   ....[50]....
        /*0410*/ 	.word	0x00002da0
        /*0414*/ 	.word	0x00000000
        /*0418*/ 	.word	0x00000060
        /*041c*/ 	.short	0x010a
        /*041e*/ 	.byte	0xff
	.zero		1


	//   ....[51]....
        /*0420*/ 	.word	0x00002eb0
        /*0424*/ 	.word	0x00000003
        /*0428*/ 	.word	0x00000000
        /*042c*/ 	.short	0x0101
        /*042e*/ 	.byte	0xff
	.zero		1


	//   ....[52]....
        /*0430*/ 	.word	0x00002ec0
        /*0434*/ 	.word	0x000000ff
        /*0438*/ 	.word	0x00000000
        /*043c*/ 	.short	0x010a
        /*043e*/ 	.byte	0x04
	.zero		1


	//   ....[53]....
        /*0440*/ 	.word	0x00002ee0
        /*0444*/ 	.word	0x000000ff
        /*0448*/ 	.word	0x000000a0
        /*044c*/ 	.short	0x010a
        /*044e*/ 	.byte	0x08
	.zero		1


	//   ....[54]....
        /*0450*/ 	.word	0x00002fb0
        /*0454*/ 	.word	0x000000ff
        /*0458*/ 	.word	0x00000000
        /*045c*/ 	.short	0x010a
        /*045e*/ 	.byte	0x07
	.zero		1


	//   ....[55]....
        /*0460*/ 	.word	0x000030f0
        /*0464*/ 	.word	0x000000ff
        /*0468*/ 	.word	0x00000000
        /*046c*/ 	.short	0x010a
        /*046e*/ 	.byte	0x04
	.zero		1


	//   ....[56]....
        /*0470*/ 	.word	0x000032e0
        /*0474*/ 	.word	0x000000ff
        /*0478*/ 	.word	0x00000000
        /*047c*/ 	.short	0x010a
        /*047e*/ 	.byte	0x05
	.zero		1


	//   ....[57]....
        /*0480*/ 	.word	0x00003370
        /*0484*/ 	.word	0x000000ff
        /*0488*/ 	.word	0x00000000
        /*048c*/ 	.short	0x010a
        /*048e*/ 	.byte	0x05
	.zero		1


	//   ....[58]....
        /*0490*/ 	.word	0x00003400
        /*0494*/ 	.word	0x000000ff
        /*0498*/ 	.word	0x00000000
        /*049c*/ 	.short	0x010a
        /*049e*/ 	.byte	0x05
	.zero		1


	//   ....[59]....
        /*04a0*/ 	.word	0x00003490
        /*04a4*/ 	.word	0x000000ff
        /*04a8*/ 	.word	0x00000000
        /*04ac*/ 	.short	0x010a
        /*04ae*/ 	.byte	0x07
	.zero		1


	//   ....[60]....
        /*04b0*/ 	.word	0x000038d0
        /*04b4*/ 	.word	0x00000000
        /*04b8*/ 	.word	0x00000060
        /*04bc*/ 	.short	0x010a
        /*04be*/ 	.byte	0xff
	.zero		1


	//   ....[61]....
        /*04c0*/ 	.word	0x00003990
        /*04c4*/ 	.word	0x00000000
        /*04c8*/ 	.word	0x00000000
        /*04cc*/ 	.short	0x0101
        /*04ce*/ 	.byte	0xff
	.zero		1


	//   ....[62]....
        /*04d0*/ 	.word	0x00003cb0
        /*04d4*/ 	.word	0x000000ff
        /*04d8*/ 	.word	0x00000058
        /*04dc*/ 	.short	0x010a
        /*04de*/ 	.byte	0x07
	.zero		1


	//   ....[63]....
        /*04e0*/ 	.word	0x00003ed0
        /*04e4*/ 	.word	0x000000ff
        /*04e8*/ 	.word	0x00000038
        /*04ec*/ 	.short	0x010a
        /*04ee*/ 	.byte	0x0f
	.zero		1


	//   ....[64]....
        /*04f0*/ 	.word	0x000040d0
        /*04f4*/ 	.word	0x000000ff
        /*04f8*/ 	.word	0x00000020
        /*04fc*/ 	.short	0x010b
        /*04fe*/ 	.byte	0x0f
	.zero		1


	//   ....[65]....
        /*0500*/ 	.word	0x00004120
        /*0504*/ 	.word	0x000000ff
        /*0508*/ 	.word	0x00000000
        /*050c*/ 	.short	0x0101
        /*050e*/ 	.byte	0x10
	.zero		1


	//   ....[66]....
        /*0510*/ 	.word	0x00004160
        /*0514*/ 	.word	0x000000ff
        /*0518*/ 	.word	0x00000038
        /*051c*/ 	.short	0x010a
        /*051e*/ 	.byte	0x0d
	.zero		1


	//   ....[67]....
        /*0520*/ 	.word	0x000043a0
        /*0524*/ 	.word	0x000000ff
        /*0528*/ 	.word	0x00000020
        /*052c*/ 	.short	0x010b
        /*052e*/ 	.byte	0x0d
	.zero		1


	//   ....[68]....
        /*0530*/ 	.word	0x00004410
        /*0534*/ 	.word	0x000000ff
        /*0538*/ 	.word	0x00000000
        /*053c*/ 	.short	0x0101
        /*053e*/ 	.byte	0x0f
	.zero		1


	//   ....[69]....
        /*0540*/ 	.word	0x00004460
        /*0544*/ 	.word	0x000000ff
        /*0548*/ 	.word	0x00000000
        /*054c*/ 	.short	0x010a
        /*054e*/ 	.byte	0x04
	.zero		1


	//   ....[70]....
        /*0550*/ 	.word	0x000044f0
        /*0554*/ 	.word	0x000000ff
        /*0558*/ 	.word	0x00000000
        /*055c*/ 	.short	0x010a
        /*055e*/ 	.byte	0x04
	.zero		1


	//   ....[71]....
        /*0560*/ 	.word	0x00004590
        /*0564*/ 	.word	0x00000000
        /*0568*/ 	.word	0x00000000
        /*056c*/ 	.short	0x010a
        /*056e*/ 	.byte	0xff
	.zero		1


	//   ....[72]....
        /*0570*/ 	.word	0x000048d0
        /*0574*/ 	.word	0x00000000
        /*0578*/ 	.word	0x00000060
        /*057c*/ 	.short	0x010a
        /*057e*/ 	.byte	0xff
	.zero		1


	//   ....[73]....
        /*0580*/ 	.word	0x000049e0
        /*0584*/ 	.word	0x00000000
        /*0588*/ 	.word	0x00000000
        /*058c*/ 	.short	0x0101
        /*058e*/ 	.byte	0xff
	.zero		1


	//   ....[74]....
        /*0590*/ 	.word	0x00005480
        /*0594*/ 	.word	0x00000000
        /*0598*/ 	.word	0x00000020
        /*059c*/ 	.short	0x010a
        /*059e*/ 	.byte	0xff
	.zero		1


	//   ....[75]....
        /*05a0*/ 	.word	0x000054f0
        /*05a4*/ 	.word	0x00000049
        /*05a8*/ 	.word	0x00000080
        /*05ac*/ 	.short	0x010a
        /*05ae*/ 	.byte	0xff
	.zero		1


	//   ....[76]....
        /*05b0*/ 	.word	0x000055e0
        /*05b4*/ 	.word	0x00000000
        /*05b8*/ 	.word	0x00000020
        /*05bc*/ 	.short	0x010a
        /*05be*/ 	.byte	0xff
	.zero		1


	//   ....[77]....
        /*05c0*/ 	.word	0x00005710
        /*05c4*/ 	.word	0x00000049
        /*05c8*/ 	.word	0x00000080
        /*05cc*/ 	.short	0x010a
        /*05ce*/ 	.byte	0xff
	.zero		1


	//   ....[78]....
        /*05d0*/ 	.word	0x00006220
        /*05d4*/ 	.word	0x00000000
        /*05d8*/ 	.word	0x00000000
        /*05dc*/ 	.short	0x0101
        /*05de*/ 	.byte	0xff
	.zero		1


	//   ....[79]....
        /*05e0*/ 	.word	0x00006230
        /*05e4*/ 	.word	0x00000002
        /*05e8*/ 	.word	0x00000020
        /*05ec*/ 	.short	0x010a
        /*05ee*/ 	.byte	0xff
	.zero		1


	//   ....[80]....
        /*05f0*/ 	.word	0x00006300
        /*05f4*/ 	.word	0x00000002
        /*05f8*/ 	.word	0x00000020
        /*05fc*/ 	.short	0x010a
        /*05fe*/ 	.byte	0xff
	.zero		1


	//   ....[81]....
        /*0600*/ 	.word	0x00006670
        /*0604*/ 	.word	0x000000ff
        /*0608*/ 	.word	0x00000000
        /*060c*/ 	.short	0x0101
        /*060e*/ 	.byte	0x05
	.zero		1


	//   ....[82]....
        /*0610*/ 	.word	0x00006fa0
        /*0614*/ 	.word	0x00000000
        /*0618*/ 	.word	0x00000000
        /*061c*/ 	.short	0x0101
        /*061e*/ 	.byte	0xff
	.zero		1


	//   ....[83]....
        /*0620*/ 	.word	0x00007210
        /*0624*/ 	.word	0x000000ff
        /*0628*/ 	.word	0x00000000
        /*062c*/ 	.short	0x0101
        /*062e*/ 	.byte	0x04
	.zero		1


	//   ....[84]....
        /*0630*/ 	.word	0x00007230
        /*0634*/ 	.word	0x00000002
        /*0638*/ 	.word	0x000000d0
        /*063c*/ 	.short	0x010a
        /*063e*/ 	.byte	0xff
	.zero		1


	//   ....[85]....
        /*0640*/ 	.word	0x00007290
        /*0644*/ 	.word	0x00000002
        /*0648*/ 	.word	0x00000010
        /*064c*/ 	.short	0x010a
        /*064e*/ 	.byte	0xff
	.zero		1


	//   ....[86]....
        /*0650*/ 	.word	0x000072f0
        /*0654*/ 	.word	0x00000002
        /*0658*/ 	.word	0x00000010
        /*065c*/ 	.short	0x010a
        /*065e*/ 	.byte	0xff
	.zero		1


	//   ....[87]....
        /*0660*/ 	.word	0x00007340
        /*0664*/ 	.word	0x00000002
        /*0668*/ 	.word	0x00000060
        /*066c*/ 	.short	0x010a
        /*066e*/ 	.byte	0xff
	.zero		1


	//   ....[88]....
        /*0670*/ 	.word	0x000073a0
        /*0674*/ 	.word	0x00000000
        /*0678*/ 	.word	0x00000000
        /*067c*/ 	.short	0x010a
        /*067e*/ 	.byte	0xff
	.zero		1


	//   ....[89]....
        /*0680*/ 	.word	0x000073f0
        /*0684*/ 	.word	0x00000000
        /*0688*/ 	.word	0x000000c0
        /*068c*/ 	.short	0x010a
        /*068e*/ 	.byte	0xff
	.zero		1


	//   ....[90]....
        /*0690*/ 	.word	0x00007450
        /*0694*/ 	.word	0x00000000
        /*0698*/ 	.word	0x00000070
        /*069c*/ 	.short	0x010a
        /*069e*/ 	.byte	0xff
	.zero		1


	//   ....[91]....
        /*06a0*/ 	.word	0x000074a0
        /*06a4*/ 	.word	0x00000000
        /*06a8*/ 	.word	0x00000060
        /*06ac*/ 	.short	0x010a
        /*06ae*/ 	.byte	0xff
	.zero		1


	//   ....[92]....
        /*06b0*/ 	.word	0x00007500
        /*06b4*/ 	.word	0x00000000
        /*06b8*/ 	.word	0x00000070
        /*06bc*/ 	.short	0x010a
        /*06be*/ 	.byte	0xff
	.zero		1


	//   ....[93]....
        /*06c0*/ 	.word	0x00007550
        /*06c4*/ 	.word	0x00000000
        /*06c8*/ 	.word	0x00000060
        /*06cc*/ 	.short	0x010a
        /*06ce*/ 	.byte	0xff
	.zero		1


	//   ....[94]....
        /*06d0*/ 	.word	0x000075b0
        /*06d4*/ 	.word	0x00000002
        /*06d8*/ 	.word	0x000000a0
        /*06dc*/ 	.short	0x010a
        /*06de*/ 	.byte	0xff
	.zero		1


	//   ....[95]....
        /*06e0*/ 	.word	0x00007610
        /*06e4*/ 	.word	0x00000000
        /*06e8*/ 	.word	0x00000000
        /*06ec*/ 	.short	0x010a
        /*06ee*/ 	.byte	0xff
	.zero		1


	//   ....[96]....
        /*06f0*/ 	.word	0x00007670
        /*06f4*/ 	.word	0x00000000
        /*06f8*/ 	.word	0x00000000
        /*06fc*/ 	.short	0x010a
        /*06fe*/ 	.byte	0xff
	.zero		1


	//   ....[97]....
        /*0700*/ 	.word	0x000076d0
        /*0704*/ 	.word	0x00000000
        /*0708*/ 	.word	0x00000000
        /*070c*/ 	.short	0x010a
        /*070e*/ 	.byte	0xff
	.zero		1


	//   ....[98]....
        /*0710*/ 	.word	0x00007730
        /*0714*/ 	.word	0x00000000
        /*0718*/ 	.word	0x00000000
        /*071c*/ 	.short	0x010a
        /*071e*/ 	.byte	0xff
	.zero		1


	//   ....[99]....
        /*0720*/ 	.word	0x00007790
        /*0724*/ 	.word	0x00000000
        /*0728*/ 	.word	0x00000000
        /*072c*/ 	.short	0x010a
        /*072e*/ 	.byte	0xff
	.zero		1


	//   ....[100]....
        /*0730*/ 	.word	0x000077e0
        /*0734*/ 	.word	0x00000000
        /*0738*/ 	.word	0x00000060
        /*073c*/ 	.short	0x010a
        /*073e*/ 	.byte	0xff
	.zero		1


	//   ....[101]....
        /*0740*/ 	.word	0x00007840
        /*0744*/ 	.word	0x00000000
        /*0748*/ 	.word	0x00000058
        /*074c*/ 	.short	0x010a
        /*074e*/ 	.byte	0xff
	.zero		1


	//   ....[102]....
        /*0750*/ 	.word	0x000078a0
        /*0754*/ 	.word	0x00000000
        /*0758*/ 	.word	0x00000038
        /*075c*/ 	.short	0x010a
        /*075e*/ 	.byte	0xff
	.zero		1


	//   ....[103]....
        /*0760*/ 	.word	0x00007900
        /*0764*/ 	.word	0x00000000
        /*0768*/ 	.word	0x00000038
        /*076c*/ 	.short	0x010a
        /*076e*/ 	.byte	0xff
	.zero		1


	//   ....[104]....
        /*0770*/ 	.word	0x00007960
        /*0774*/ 	.word	0x00000000
        /*0778*/ 	.word	0x00000000
        /*077c*/ 	.short	0x010a
        /*077e*/ 	.byte	0xff
	.zero		1


	//   ....[105]....
        /*0780*/ 	.word	0x000079c0
        /*0784*/ 	.word	0x00000000
        /*0788*/ 	.word	0x00000000
        /*078c*/ 	.short	0x010a
        /*078e*/ 	.byte	0xff
	.zero		1


	//   ....[106]....
        /*0790*/ 	.word	0x00007a10
        /*0794*/ 	.word	0x00000000
        /*0798*/ 	.word	0x00000060
        /*079c*/ 	.short	0x010a
        /*079e*/ 	.byte	0xff
	.zero		1


	//   ....[107]....
        /*07a0*/ 	.word	0x00007a60
        /*07a4*/ 	.word	0x00000000
        /*07a8*/ 	.word	0x00000020
        /*07ac*/ 	.short	0x010a
        /*07ae*/ 	.byte	0xff
	.zero		1


	//   ....[108]....
        /*07b0*/ 	.word	0x00007ab0
        /*07b4*/ 	.word	0x00000049
        /*07b8*/ 	.word	0x00000080
        /*07bc*/ 	.short	0x010a
        /*07be*/ 	.byte	0xff
	.zero		1


	//   ....[109]....
        /*07c0*/ 	.word	0x00007b00
        /*07c4*/ 	.word	0x00000002
        /*07c8*/ 	.word	0x00000020
        /*07cc*/ 	.short	0x010a
        /*07ce*/ 	.byte	0xff
	.zero		1


	//----- nvinfo : EIATTR_NUM_MBARRIERS
	.align		4
.L_47:
        /*07d0*/ 	.byte	0x03, 0x38
        /*07d2*/ 	.short	0x001c


	//----- nvinfo : EIATTR_EXIT_INSTR_OFFSETS
	.align		4
        /*07d4*/ 	.byte	0x04, 0x1c
        /*07d6*/ 	.short	(.L_49 - .L_48)


	//   ....[0]....
.L_48:
        /*07d8*/ 	.word	0x00002380


	//   ....[1]....
        /*07dc*/ 	.word	0x00002870


	//   ....[2]....
        /*07e0*/ 	.word	0x000028d0


	//   ....[3]....
        /*07e4*/ 	.word	0x000036f0


	//   ....[4]....
        /*07e8*/ 	.word	0x000045c0


	//   ....[5]....
        /*07ec*/ 	.word	0x00004600


	//   ....[6]....
        /*07f0*/ 	.word	0x00007100


	//   ....[7]....
        /*07f4*/ 	.word	0x00007180


	//   ....[8]....
        /*07f8*/ 	.word	0x000071b0


	//   ....[9]....
        /*07fc*/ 	.word	0x00007220


	//----- nvinfo : EIATTR_MAX_THREADS
	.align		4
.L_49:
        /*0800*/ 	.byte	0x04, 0x05
        /*0802*/ 	.short	(.L_51 - .L_50)
.L_50:
        /*0804*/ 	.word	0x00000100
        /*0808*/ 	.word	0x00000001
        /*080c*/ 	.word	0x00000001


	//----- nvinfo : EIATTR_CRS_STACK_SIZE
	.align		4
.L_51:
        /*0810*/ 	.byte	0x04, 0x1e
        /*0812*/ 	.short	(.L_53 - .L_52)
.L_52:
        /*0814*/ 	.word	0x00000000


	//----- nvinfo : EIATTR_CBANK_PARAM_SIZE
	.align		4
.L_53:
        /*0818*/ 	.byte	0x03, 0x19
        /*081a*/ 	.short	0x0800


	//----- nvinfo : EIATTR_PARAM_CBANK
	.align		4
        /*081c*/ 	.byte	0x04, 0x0a
        /*081e*/ 	.short	(.L_55 - .L_54)
	.align		4
.L_54:
        /*0820*/ 	.word	index@(.nv.constant0._ZN7cutlass13device_kernelINS_4gemm6kernel13GemmUniversalIN4cute5tupleIJiiiiEEENS1_10collective13CollectiveMmaINS1_35MainloopSm100TmaUmmaWarpSpecializedILi2ELi2ELi4ENS5_IJNS4_1CILi1EEESB_SB_EEEEENS5_IJNSA_ILi128EEENSA_ILi64EEENSA_ILi32EEEEEENS_10bfloat16_tENS5_IJlSB_lEEESI_SJ_NS4_8TiledMMAINS4_8MMA_AtomIJNS4_20SM100_MMA_F16BF16_SSISI_SI_fLi128ELi64ELNS4_4UMMA5MajorE0ELSO_0ELNSN_7ScaleInE0ELSP_0EEEEEENS4_6LayoutISC_NS5_IJNSA_ILi0EEEST_ST_EEEEENS5_IJNS4_10UnderscoreESW_SW_EEEEENS4_13SM90_TMA_LOADENS4_14ComposedLayoutINS4_7SwizzleILi2ELi4ELi3EEENS4_18smem_ptr_flag_bitsILi16EEENSS_INS5_IJNSA_ILi8EEESG_EEENS5_IJSG_SB_EEEEEEEvNS4_8identityESZ_S19_vS1A_EENS_8epilogue10collective18CollectiveEpilogueINS1C_23Sm100TmaWarpSpecializedILi3ELi2ELi32ELb1ELb0EEEJSH_NS5_IJNSS_ISE_SB_EENSS_ISG_SB_EEEEESI_SJ_SI_SJ_NS1C_6fusion15FusionCallbacksIS1G_NS1K_17LinearCombinationISI_fSI_fLNS_15FloatRoundStyleE2EEESH_S1J_JEEENS4_5SM1004TMEM4LOAD26SM100_TMEM_LOAD_32dp32b32xESZ_S19_NS4_39AutoVectorizingCopyWithAssumedAlignmentILi128EEENS4_14SM90_TMA_STOREES19_S1V_S1V_EEEvvEEEEvNT_6ParamsE)
        /*0824*/ 	.short	0x0380
        /*0826*/ 	.short	0x0800


	//----- nvinfo : EIATTR_SW_WAR
	.align		4
.L_55:
        /*0828*/ 	.byte	0x04, 0x36
        /*082a*/ 	.short	(.L_57 - .L_56)
.L_56:
        /*082c*/ 	.word	0x00000008
.L_57:


//--------------------- .nv.callgraph             --------------------------
	.section	.nv.callgraph,"",@"SHT_CUDA_CALLGRAPH"
	.align	4
	.sectionentsize	8
	.align		4
        /*0000*/ 	.word	0x00000000
	.align		4
        /*0004*/ 	.word	0xffffffff
	.align		4
        /*0008*/ 	.word	index@(_ZN7cutlass13device_kernelINS_4gemm6kernel13GemmUniversalIN4cute5tupleIJiiiiEEENS1_10collective13CollectiveMmaINS1_35MainloopSm100TmaUmmaWarpSpecializedILi2ELi2ELi4ENS5_IJNS4_1CILi1EEESB_SB_EEEEENS5_IJNSA_ILi128EEENSA_ILi64EEENSA_ILi32EEEEEENS_10bfloat16_tENS5_IJlSB_lEEESI_SJ_NS4_8TiledMMAINS4_8MMA_AtomIJNS4_20SM100_MMA_F16BF16_SSISI_SI_fLi128ELi64ELNS4_4UMMA5MajorE0ELSO_0ELNSN_7ScaleInE0ELSP_0EEEEEENS4_6LayoutISC_NS5_IJNSA_ILi0EEEST_ST_EEEEENS5_IJNS4_10UnderscoreESW_SW_EEEEENS4_13SM90_TMA_LOADENS4_14ComposedLayoutINS4_7SwizzleILi2ELi4ELi3EEENS4_18smem_ptr_flag_bitsILi16EEENSS_INS5_IJNSA_ILi8EEESG_EEENS5_IJSG_SB_EEEEEEEvNS4_8identityESZ_S19_vS1A_EENS_8epilogue10collective18CollectiveEpilogueINS1C_23Sm100TmaWarpSpecializedILi3ELi2ELi32ELb1ELb0EEEJSH_NS5_IJNSS_ISE_SB_EENSS_ISG_SB_EEEEESI_SJ_SI_SJ_NS1C_6fusion15FusionCallbacksIS1G_NS1K_17LinearCombinationISI_fSI_fLNS_15FloatRoundStyleE2EEESH_S1J_JEEENS4_5SM1004TMEM4LOAD26SM100_TMEM_LOAD_32dp32b32xESZ_S19_NS4_39AutoVectorizingCopyWithAssumedAlignmentILi128EEENS4_14SM90_TMA_STOREES19_S1V_S1V_EEEvvEEEEvNT_6ParamsE)
	.align		4
        /*000c*/ 	.word	index@(__assertfail)
	.align		4
        /*0010*/ 	.word	0x00000000
	.align		4
        /*0014*/ 	.word	0xfffffffe
	.align		4
        /*0018*/ 	.word	0x00000000
	.align		4
        /*001c*/ 	.word	0xfffffffd
	.align		4
        /*0020*/ 	.word	0x00000000
	.align		4
        /*0024*/ 	.word	0xfffffffc


//--------------------- .nv.constant4             --------------------------
	.section	.nv.constant4,"a",@progbits
	.align	8
	.align		8
.nv.constant4:
        /*0000*/ 	.dword	__assertfail
	.align		8
        /*0008*/ 	.dword	__unnamed_1
	.align		8
        /*0010*/ 	.dword	__unnamed_2
	.align		8
        /*0018*/ 	.dword	_ZN40_INTERNAL_04cbf5c6_4_k_cu_d19927ab_283244cuda3std3__45__cpo5beginE
	.align		8
        /*0020*/ 	.dword	_ZN40_INTERNAL_04cbf5c6_4_k_cu_d19927ab_283244cuda3std3__45__cpo3endE
	.align		8
        /*0028*/ 	.dword	_ZN40_INTERNAL_04cbf5c6_4_k_cu_d19927ab_283244cuda3std3__45__cpo6cbeginE
	.align		8
        /*0030*/ 	.dword	_ZN40_INTERNAL_04cbf5c6_4_k_cu_d19927ab_283244cuda3std3__45__cpo4cendE
	.align		8
        /*0038*/ 	.dword	_ZN40_INTERNAL_04cbf5c6_4_k_cu_d19927ab_283244cuda3std3__442_GLOBAL__N__04cbf5c6_4_k_cu_d19927ab_283246ignoreE
	.align		8
        /*0040*/ 	.dword	_ZN40_INTERNAL_04cbf5c6_4_k_cu_d19927ab_283244cuda3std3__419piecewise_constructE
	.align		8
        /*0048*/ 	.dword	_ZN40_INTERNAL_04cbf5c6_4_k_cu_d19927ab_283244cuda3std3__48in_placeE
	.align		8
        /*0050*/ 	.dword	_ZN40_INTERNAL_04cbf5c6_4_k_cu_d19927ab_283244cuda3std6ranges3__45__cpo4swapE
	.align		8
        /*0058*/ 	.dword	_ZN40_INTERNAL_04cbf5c6_4_k_cu_d19927ab_283244cuda3std6ranges3__45__cpo9iter_moveE
	.align		8
        /*0060*/ 	.dword	_ZN40_INTERNAL_04cbf5c6_4_k_cu_d19927ab_283244cute7productE
	.align		8
        /*0068*/ 	.dword	_ZN40_INTERNAL_04cbf5c6_4_k_cu_d19927ab_283244cute1_E
	.align		8
        /*0070*/ 	.dword	$str$25
	.align		8
        /*0078*/ 	.dword	$str$26
	.align		8
        /*0080*/ 	.dword	$str$27
	.align		8
        /*0088*/ 	.dword	$str$28


//--------------------- .text._ZN7cutlass13device_kernelINS_4gemm6kernel13GemmUniversalIN4cute5tupleIJiiiiEEENS1_10collective13CollectiveMmaINS1_35MainloopSm100TmaUmmaWarpSpecializedILi2ELi2ELi4ENS5_IJNS4_1CILi1EEESB_SB_EEEEENS5_IJNSA_ILi128EEENSA_ILi64EEENSA_ILi32EEEEEENS_10bfloat16_tENS5_IJlSB_lEEESI_SJ_NS4_8TiledMMAINS4_8MMA_AtomIJNS4_20SM100_MMA_F16BF16_SSISI_SI_fLi128ELi64ELNS4_4UMMA5MajorE0ELSO_0ELNSN_7ScaleInE0ELSP_0EEEEEENS4_6LayoutISC_NS5_IJNSA_ILi0EEEST_ST_EEEEENS5_IJNS4_10UnderscoreESW_SW_EEEEENS4_13SM90_TMA_LOADENS4_14ComposedLayoutINS4_7SwizzleILi2ELi4ELi3EEENS4_18smem_ptr_flag_bitsILi16EEENSS_INS5_IJNSA_ILi8EEESG_EEENS5_IJSG_SB_EEEEEEEvNS4_8identityESZ_S19_vS1A_EENS_8epilogue10collective18CollectiveEpilogueINS1C_23Sm100TmaWarpSpecializedILi3ELi2ELi32ELb1ELb0EEEJSH_NS5_IJNSS_ISE_SB_EENSS_ISG_SB_EEEEESI_SJ_SI_SJ_NS1C_6fusion15FusionCallbacksIS1G_NS1K_17LinearCombinationISI_fSI_fLNS_15FloatRoundStyleE2EEESH_S1J_JEEENS4_5SM1004TMEM4LOAD26SM100_TMEM_LOAD_32dp32b32xESZ_S19_NS4_39AutoVectorizingCopyWithAssumedAlignmentILi128EEENS4_14SM90_TMA_STOREES19_S1V_S1V_EEEvvEEEEvNT_6ParamsE --------------------------
	.section	.text._ZN7cutlass13device_kernelINS_4gemm6kernel13GemmUniversalIN4cute5tupleIJiiiiEEENS1_10collective13CollectiveMmaINS1_35MainloopSm100TmaUmmaWarpSpecializedILi2ELi2ELi4ENS5_IJNS4_1CILi1EEESB_SB_EEEEENS5_IJNSA_ILi128EEENSA_ILi64EEENSA_ILi32EEEEEENS_10bfloat16_tENS5_IJlSB_lEEESI_SJ_NS4_8TiledMMAINS4_8MMA_AtomIJNS4_20SM100_MMA_F16BF16_SSISI_SI_fLi128ELi64ELNS4_4UMMA5MajorE0ELSO_0ELNSN_7ScaleInE0ELSP_0EEEEEENS4_6LayoutISC_NS5_IJNSA_ILi0EEEST_ST_EEEEENS5_IJNS4_10UnderscoreESW_SW_EEEEENS4_13SM90_TMA_LOADENS4_14ComposedLayoutINS4_7SwizzleILi2ELi4ELi3EEENS4_18smem_ptr_flag_bitsILi16EEENSS_INS5_IJNSA_ILi8EEESG_EEENS5_IJSG_SB_EEEEEEEvNS4_8identityESZ_S19_vS1A_EENS_8epilogue10collective18CollectiveEpilogueINS1C_23Sm100TmaWarpSpecializedILi3ELi2ELi32ELb1ELb0EEEJSH_NS5_IJNSS_ISE_SB_EENSS_ISG_SB_EEEEESI_SJ_SI_SJ_NS1C_6fusion15FusionCallbacksIS1G_NS1K_17LinearCombinationISI_fSI_fLNS_15FloatRoundStyleE2EEESH_S1J_JEEENS4_5SM1004TMEM4LOAD26SM100_TMEM_LOAD_32dp32b32xESZ_S19_NS4_39AutoVectorizingCopyWithAssumedAlignmentILi128EEENS4_14SM90_TMA_STOREES19_S1V_S1V_EEEvvEEEEvNT_6ParamsE,"ax",@progbits
	.align	128
.text._ZN7cutlass13device_kernelINS_4gemm6kernel13GemmUniversalIN4cute5tupleIJiiiiEEENS1_10collective13CollectiveMmaINS1_35MainloopSm100TmaUmmaWarpSpecializedILi2ELi2ELi4ENS5_IJNS4_1CILi1EEESB_SB_EEEEENS5_IJNSA_ILi128EEENSA_ILi64EEENSA_ILi32EEEEEENS_10bfloat16_tENS5_IJlSB_lEEESI_SJ_NS4_8TiledMMAINS4_8MMA_AtomIJNS4_20SM100_MMA_F16BF16_SSISI_SI_fLi128ELi64ELNS4_4UMMA5MajorE0ELSO_0ELNSN_7ScaleInE0ELSP_0EEEEEENS4_6LayoutISC_NS5_IJNSA_ILi0EEEST_ST_EEEEENS5_IJNS4_10UnderscoreESW_SW_EEEEENS4_13SM90_TMA_LOADENS4_14ComposedLayoutINS4_7SwizzleILi2ELi4ELi3EEENS4_18smem_ptr_flag_bitsILi16EEENSS_INS5_IJNSA_ILi8EEESG_EEENS5_IJSG_SB_EEEEEEEvNS4_8identityESZ_S19_vS1A_EENS_8epilogue10collective18CollectiveEpilogueINS1C_23Sm100TmaWarpSpecializedILi3ELi2ELi32ELb1ELb0EEEJSH_NS5_IJNSS_ISE_SB_EENSS_ISG_SB_EEEEESI_SJ_SI_SJ_NS1C_6fusion15FusionCallbacksIS1G_NS1K_17LinearCombinationISI_fSI_fLNS_15FloatRoundStyleE2EEESH_S1J_JEEENS4_5SM1004TMEM4LOAD26SM100_TMEM_LOAD_32dp32b32xESZ_S19_NS4_39AutoVectorizingCopyWithAssumedAlignmentILi128EEENS4_14SM90_TMA_STOREES19_S1V_S1V_EEEvvEEEEvNT_6ParamsE:
        .type           _ZN7cutlass13device_kernelINS_4gemm6kernel13GemmUniversalIN4cute5tupleIJiiiiEEENS1_10collective13CollectiveMmaINS1_35MainloopSm100TmaUmmaWarpSpecializedILi2ELi2ELi4ENS5_IJNS4_1CILi1EEESB_SB_EEEEENS5_IJNSA_ILi128EEENSA_ILi64EEENSA_ILi32EEEEEENS_10bfloat16_tENS5_IJlSB_lEEESI_SJ_NS4_8TiledMMAINS4_8MMA_AtomIJNS4_20SM100_MMA_F16BF16_SSISI_SI_fLi128ELi64ELNS4_4UMMA5MajorE0ELSO_0ELNSN_7ScaleInE0ELSP_0EEEEEENS4_6LayoutISC_NS5_IJNSA_ILi0EEEST_ST_EEEEENS5_IJNS4_10UnderscoreESW_SW_EEEEENS4_13SM90_TMA_LOADENS4_14ComposedLayoutINS4_7SwizzleILi2ELi4ELi3EEENS4_18smem_ptr_flag_bitsILi16EEENSS_INS5_IJNSA_ILi8EEESG_EEENS5_IJSG_SB_EEEEEEEvNS4_8identityESZ_S19_vS1A_EENS_8epilogue10collective18CollectiveEpilogueINS1C_23Sm100TmaWarpSpecializedILi3ELi2ELi32ELb1ELb0EEEJSH_NS5_IJNSS_ISE_SB_EENSS_ISG_SB_EEEEESI_SJ_SI_SJ_NS1C_6fusion15FusionCallbacksIS1G_NS1K_17LinearCombinationISI_fSI_fLNS_15FloatRoundStyleE2EEESH_S1J_JEEENS4_5SM1004TMEM4LOAD26SM100_TMEM_LOAD_32dp32b32xESZ_S19_NS4_39AutoVectorizingCopyWithAssumedAlignmentILi128EEENS4_14SM90_TMA_STOREES19_S1V_S1V_EEEvvEEEEvNT_6ParamsE,@function
        .size           _ZN7cutlass13device_kernelINS_4gemm6kernel13GemmUniversalIN4cute5tupleIJiiiiEEENS1_10collective13CollectiveMmaINS1_35MainloopSm100TmaUmmaWarpSpecializedILi2ELi2ELi4ENS5_IJNS4_1CILi1EEESB_SB_EEEEENS5_IJNSA_ILi128EEENSA_ILi64EEENSA_ILi32EEEEEENS_10bfloat16_tENS5_IJlSB_lEEESI_SJ_NS4_8TiledMMAINS4_8MMA_AtomIJNS4_20SM100_MMA_F16BF16_SSISI_SI_fLi128ELi64ELNS4_4UMMA5MajorE0ELSO_0ELNSN_7ScaleInE0ELSP_0EEEEEENS4_6LayoutISC_NS5_IJNSA_ILi0EEEST_ST_EEEEENS5_IJNS4_10UnderscoreESW_SW_EEEEENS4_13SM90_TMA_LOADENS4_14ComposedLayoutINS4_7SwizzleILi2ELi4ELi3EEENS4_18smem_ptr_flag_bitsILi16EEENSS_INS5_IJNSA_ILi8EEESG_EEENS5_IJSG_SB_EEEEEEEvNS4_8identityESZ_S19_vS1A_EENS_8epilogue10collective18CollectiveEpilogueINS1C_23Sm100TmaWarpSpecializedILi3ELi2ELi32ELb1ELb0EEEJSH_NS5_IJNSS_ISE_SB_EENSS_ISG_SB_EEEEESI_SJ_SI_SJ_NS1C_6fusion15FusionCallbacksIS1G_NS1K_17LinearCombinationISI_fSI_fLNS_15FloatRoundStyleE2EEESH_S1J_JEEENS4_5SM1004TMEM4LOAD26SM100_TMEM_LOAD_32dp32b32xESZ_S19_NS4_39AutoVectorizingCopyWithAssumedAlignmentILi128EEENS4_14SM90_TMA_STOREES19_S1V_S1V_EEEvvEEEEvNT_6ParamsE,(.L_x_148 - _ZN7cutlass13device_kernelINS_4gemm6kernel13GemmUniversalIN4cute5tupleIJiiiiEEENS1_10collective13CollectiveMmaINS1_35MainloopSm100TmaUmmaWarpSpecializedILi2ELi2ELi4ENS5_IJNS4_1CILi1EEESB_SB_EEEEENS5_IJNSA_ILi128EEENSA_ILi64EEENSA_ILi32EEEEEENS_10bfloat16_tENS5_IJlSB_lEEESI_SJ_NS4_8TiledMMAINS4_8MMA_AtomIJNS4_20SM100_MMA_F16BF16_SSISI_SI_fLi128ELi64ELNS4_4UMMA5MajorE0ELSO_0ELNSN_7ScaleInE0ELSP_0EEEEEENS4_6LayoutISC_NS5_IJNSA_ILi0EEEST_ST_EEEEENS5_IJNS4_10UnderscoreESW_SW_EEEEENS4_13SM90_TMA_LOADENS4_14ComposedLayoutINS4_7SwizzleILi2ELi4ELi3EEENS4_18smem_ptr_flag_bitsILi16EEENSS_INS5_IJNSA_ILi8EEESG_EEENS5_IJSG_SB_EEEEEEEvNS4_8identityESZ_S19_vS1A_EENS_8epilogue10collective18CollectiveEpilogueINS1C_23Sm100TmaWarpSpecializedILi3ELi2ELi32ELb1ELb0EEEJSH_NS5_IJNSS_ISE_SB_EENSS_ISG_SB_EEEEESI_SJ_SI_SJ_NS1C_6fusion15FusionCallbacksIS1G_NS1K_17LinearCombinationISI_fSI_fLNS_15FloatRoundStyleE2EEESH_S1J_JEEENS4_5SM1004TMEM4LOAD26SM100_TMEM_LOAD_32dp32b32xESZ_S19_NS4_39AutoVectorizingCopyWithAssumedAlignmentILi128EEENS4_14SM90_TMA_STOREES19_S1V_S1V_EEEvvEEEEvNT_6ParamsE)
        .other          _ZN7cutlass13device_kernelINS_4gemm6kernel13GemmUniversalIN4cute5tupleIJiiiiEEENS1_10collective13CollectiveMmaINS1_35MainloopSm100TmaUmmaWarpSpecializedILi2ELi2ELi4ENS5_IJNS4_1CILi1EEESB_SB_EEEEENS5_IJNSA_ILi128EEENSA_ILi64EEENSA_ILi32EEEEEENS_10bfloat16_tENS5_IJlSB_lEEESI_SJ_NS4_8TiledMMAINS4_8MMA_AtomIJNS4_20SM100_MMA_F16BF16_SSISI_SI_fLi128ELi64ELNS4_4UMMA5MajorE0ELSO_0ELNSN_7ScaleInE0ELSP_0EEEEEENS4_6LayoutISC_NS5_IJNSA_ILi0EEEST_ST_EEEEENS5_IJNS4_10UnderscoreESW_SW_EEEEENS4_13SM90_TMA_LOADENS4_14ComposedLayoutINS4_7SwizzleILi2ELi4ELi3EEENS4_18smem_ptr_flag_bitsILi16EEENSS_INS5_IJNSA_ILi8EEESG_EEENS5_IJSG_SB_EEEEEEEvNS4_8identityESZ_S19_vS1A_EENS_8epilogue10collective18CollectiveEpilogueINS1C_23Sm100TmaWarpSpecializedILi3ELi2ELi32ELb1ELb0EEEJSH_NS5_IJNSS_ISE_SB_EENSS_ISG_SB_EEEEESI_SJ_SI_SJ_NS1C_6fusion15FusionCallbacksIS1G_NS1K_17LinearCombinationISI_fSI_fLNS_15FloatRoundStyleE2EEESH_S1J_JEEENS4_5SM1004TMEM4LOAD26SM100_TMEM_LOAD_32dp32b32xESZ_S19_NS4_39AutoVectorizingCopyWithAssumedAlignmentILi128EEENS4_14SM90_TMA_STOREES19_S1V_S1V_EEEvvEEEEvNT_6ParamsE,@"STO_CUDA_ENTRY STV_DEFAULT"
_ZN7cutlass13device_kernelINS_4gemm6kernel13GemmUniversalIN4cute5tupleIJiiiiEEENS1_10collective13CollectiveMmaINS1_35MainloopSm100TmaUmmaWarpSpecializedILi2ELi2ELi4ENS5_IJNS4_1CILi1EEESB_SB_EEEEENS5_IJNSA_ILi128EEENSA_ILi64EEENSA_ILi32EEEEEENS_10bfloat16_tENS5_IJlSB_lEEESI_SJ_NS4_8TiledMMAINS4_8MMA_AtomIJNS4_20SM100_MMA_F16BF16_SSISI_SI_fLi128ELi64ELNS4_4UMMA5MajorE0ELSO_0ELNSN_7ScaleInE0ELSP_0EEEEEENS4_6LayoutISC_NS5_IJNSA_ILi0EEEST_ST_EEEEENS5_IJNS4_10UnderscoreESW_SW_EEEEENS4_13SM90_TMA_LOADENS4_14ComposedLayoutINS4_7SwizzleILi2ELi4ELi3EEENS4_18smem_ptr_flag_bitsILi16EEENSS_INS5_IJNSA_ILi8EEESG_EEENS5_IJSG_SB_EEEEEEEvNS4_8identityESZ_S19_vS1A_EENS_8epilogue10collective18CollectiveEpilogueINS1C_23Sm100TmaWarpSpecializedILi3ELi2ELi32ELb1ELb0EEEJSH_NS5_IJNSS_ISE_SB_EENSS_ISG_SB_EEEEESI_SJ_SI_SJ_NS1C_6fusion15FusionCallbacksIS1G_NS1K_17LinearCombinationISI_fSI_fLNS_15FloatRoundStyleE2EEESH_S1J_JEEENS4_5SM1004TMEM4LOAD26SM100_TMEM_LOAD_32dp32b32xESZ_S19_NS4_39AutoVectorizingCopyWithAssumedAlignmentILi128EEENS4_14SM90_TMA_STOREES19_S1V_S1V_EEEvvEEEEvNT_6ParamsE:
[----:B------:R-:W1:Y:S01]  /*0000*/  LDC R1, c[0x0][0x37c] ;  /* 0x0000df00ff017b82 */ /* 0x000e620000000800 */
[----:B------:R-:W2:Y:S01]  /*0010*/  S2R R93, SR_TID.X ;  /* 0x00000000005d7919 */ /* 0x000ea20000002100 */
[----:B------:R-:W3:Y:S01]  /*0020*/  LDCU.64 UR4, c[0x0][0x890] ;  /* 0x00011200ff0477ac */ /* 0x000ee20008000a00 */
[----:B------:R-:W-:Y:S02]  /*0030*/  PRMT R88, RZ, 0x7610, R88 ;  /* 0x00007610ff587816 */ /* 0x000fe40000000058 */
[----:B------:R-:W-:Y:S01]  /*0040*/  ELECT P5, URZ, PT ;  /* 0x0000000000ff782f */ /* 0x000fe200038a0000 */
[----:B------:R-:W4:Y:S01]  /*0050*/  LDCU.64 UR46, c[0x0][0x358] ;  /* 0x00006b00ff2e77ac */ /* 0x000f220008000a00 */
[----:B---3--:R-:W-:-:S04]  /*0060*/  UISETP.NE.U32.AND UP0, UPT, UR4, URZ, UPT ;  /* 0x000000ff0400728c */ /* 0x008fc8000bf05070 */
[----:B------:R-:W-:Y:S01]  /*0070*/  UISETP.NE.AND.EX UP0, UPT, UR5, URZ, UPT, UP0 ;  /* 0x000000ff0500728c */ /* 0x000fe2000bf05300 */
[----:B--2---:R-:W-:-:S05]  /*0080*/  SHF.R.U32.HI R92, RZ, 0x5, R93 ;  /* 0x00000005ff5c7819 */ /* 0x004fca000001165d */
[----:B------:R-:W2:Y:S02]  /*0090*/  SHFL.IDX PT, R0, R92, RZ, 0x1f ;  /* 0x00001fff5c007589 */ /* 0x000ea400000e0000 */
[----:B--2---:R-:W-:Y:S01]  /*00a0*/  R2UR UR8, R0 ;  /* 0x00000000000872ca */ /* 0x004fe200000e0000 */
[----:B-1--4-:R-:W-:-:S14]  /*00b0*/  BRA.U UP0, `(.L_x_0) ;  /* 0x00000001002c7547 */ /* 0x012fdc000b800000 */
[----:B------:R-:W1:Y:S02]  /*00c0*/  LDCU.64 UR6, c[0x0][0x888] ;  /* 0x00011100ff0677ac */ /* 0x000e640008000a00 */
[----:B-1----:R-:W-:-:S04]  /*00d0*/  UISETP.NE.U32.AND UP0, UPT, UR6, URZ, UPT ;  /* 0x000000ff0600728c */ /* 0x002fc8000bf05070 */
[----:B------:R-:W-:-:S09]  /*00e0*/  UISETP.NE.AND.EX UP0, UPT, UR7, URZ, UPT, UP0 ;  /* 0x000000ff0700728c */ /* 0x000fd2000bf05300 */
[----:B------:R-:W-:Y:S05]  /*00f0*/  BRA.U !UP0, `(.L_x_1) ;  /* 0x0000000108107547 */ /* 0x000fea000b800000 */
[----:B------:R-:W1:Y:S02]  /*0100*/  LDC.64 R2, c[0x0][0x888] ;  /* 0x00022200ff027b82 */ /* 0x000e640000000a00 */
[----:B-1----:R1:W5:Y:S01]  /*0110*/  LDG.E R49, desc[UR46][R2.64] ;  /* 0x0000002e02317981 */ /* 0x002362000c1e1900 */
[----:B------:R-:W-:Y:S01]  /*0120*/  HFMA2 R88, -RZ, RZ, 0, 5.9604644775390625e-08 ;  /* 0x00000001ff587431 */ /* 0x000fe200000001ff */
[----:B------:R-:W-:Y:S05]  /*0130*/  BRA `(.L_x_0) ;  /* 0x00000000000c7947 */ /* 0x000fea0003800000 */
.L_x_1:
[----:B------:R-:W1:Y:S01]  /*0140*/  LDCU UR6, c[0x0][0x880] ;  /* 0x00011000ff0677ac */ /* 0x000e620008000800 */
[----:B------:R-:W-:Y:S01]  /*0150*/  HFMA2 R88, -RZ, RZ, 0, 5.9604644775390625e-08 ;  /* 0x00000001ff587431 */ /* 0x000fe200000001ff */
[----:B-1----:R-:W-:-:S07]  /*0160*/  MOV R49, UR6 ;  /* 0x0000000600317c02 */ /* 0x002fce0008000f00 */
.L_x_0:
[----:B------:R-:W2:Y:S02]  /*0170*/  LDCU.64 UR6, c[0x0][0x8b0] ;  /* 0x00011600ff0677ac */ /* 0x000ea40008000a00 */
[----:B--2---:R-:W-:-:S04]  /*0180*/  UISETP.NE.U32.AND UP0, UPT, UR6, URZ, UPT ;  /* 0x000000ff0600728c */ /* 0x004fc8000bf05070 */
[----:B------:R-:W-:-:S09]  /*0190*/  UISETP.NE.AND.EX UP0, UPT, UR7, URZ, UPT, UP0 ;  /* 0x000000ff0700728c */ /* 0x000fd2000bf05300 */
[----:B------:R-:W-:Y:S05]  /*01a0*/  BRA.U UP0, `(.L_x_2) ;  /* 0x0000000100247547 */ /* 0x000fea000b800000 */
[----:B------:R-:W2:Y:S02]  /*01b0*/  LDCU.64 UR6, c[0x0][0x8a8] ;  /* 0x00011500ff0677ac */ /* 0x000ea40008000a00 */
[----:B--2---:R-:W-:-:S04]  /*01c0*/  UISETP.NE.U32.AND UP0, UPT, UR6, URZ, UPT ;  /* 0x000000ff0600728c */ /* 0x004fc8000bf05070 */
[----:B------:R-:W-:-:S09]  /*01d0*/  UISETP.NE.AND.EX UP0, UPT, UR7, URZ, UPT, UP0 ;  /* 0x000000ff0700728c */ /* 0x000fd2000bf05300 */
[----:B------:R-:W-:Y:S05]  /*01e0*/  BRA.U !UP0, `(.L_x_3) ;  /* 0x00000001080c7547 */ /* 0x000fea000b800000 */
[----:B-1----:R-:W1:Y:S02]  /*01f0*/  LDC.64 R2, c[0x0][0x8a8] ;  /* 0x00022a00ff027b82 */ /* 0x002e640000000a00 */
[----:B-1----:R2:W5:Y:S01]  /*0200*/  LDG.E R47, desc[UR46][R2.64] ;  /* 0x0000002e022f7981 */ /* 0x002562000c1e1900 */
[----:B------:R-:W-:Y:S05]  /*0210*/  BRA `(.L_x_2) ;  /* 0x0000000000087947 */ /* 0x000fea0003800000 */
.L_x_3:
[----:B------:R-:W2:Y:S02]  /*0220*/  LDCU UR6, c[0x0][0x8a0] ;  /* 0x00011400ff0677ac */ /* 0x000ea40008000800 */
[----:B--2---:R-:W-:Y:S02]  /*0230*/  MOV R47, UR6 ;  /* 0x00000006002f7c02 */ /* 0x004fe40008000f00 */
.L_x_2:
[----:B------:R-:W-:Y:S01]  /*0240*/  IMAD.U32 R0, RZ, RZ, UR8 ;  /* 0x00000008ff007e24 */ /* 0x000fe2000f8e00ff */
[----:B------:R-:W-:Y:S04]  /*0250*/  BSSY.RECONVERGENT B0, `(.L_x_4) ;  /* 0x000000c000007945 */ /* 0x000fe80003800200 */
[C---:B------:R-:W-:Y:S02]  /*0260*/  ISETP.NE.OR P1, PT, R0.reuse, 0x1, !P5 ;  /* 0x000000010000780c */ /* 0x040fe40006f25670 */
[----:B------:R-:W-:-:S11]  /*0270*/  ISETP.NE.OR P0, PT, R0, 0x3, !P5 ;  /* 0x000000030000780c */ /* 0x000fd60006f05670 */
[----:B------:R-:W-:Y:S05]  /*0280*/  @P1 BRA `(.L_x_5) ;  /* 0x0000000000201947 */ /* 0x000fea0003800000 */
[----:B------:R-:W3:Y:S02]  /*0290*/  LDCU.64 UR6, c[0x0][0x348] ;  /* 0x00006900ff0677ac */ /* 0x000ee40008000a00 */
[----:B---3--:R-:W-:Y:S02]  /*02a0*/  UIADD3 UR10, UP1, UPT, UR6, 0x80, URZ ;  /* 0x00000080060a7890 */ /* 0x008fe4000ff3e0ff */
[----:B------:R-:W-:Y:S02]  /*02b0*/  UIADD3 UR6, UP0, UPT, UR6, 0x180, URZ ;  /* 0x0000018006067890 */ /* 0x000fe4000ff1e0ff */
[----:B------:R-:W-:Y:S02]  /*02c0*/  UIADD3.X UR11, UPT, UPT, URZ, UR7, URZ, UP1, !UPT ;  /* 0x00000007ff0b7290 */ /* 0x000fe40008ffe4ff */
[----:B------:R-:W-:-:S07]  /*02d0*/  UIADD3.X UR7, UPT, UPT, URZ, UR7, URZ, UP0, !UPT ;  /* 0x00000007ff077290 */ /* 0x000fce00087fe4ff */
[----:B------:R3:W-:Y:S02]  /*02e0*/  UTMACCTL.PF [UR10] ;  /* 0x000000000a0079b9 */ /* 0x0007e40008040000 */
[----:B------:R3:W-:Y:S02]  /*02f0*/  UTMACCTL.PF [UR6] ;  /* 0x00000000060079b9 */ /* 0x0007e40008040000 */
[----:B---3--:R-:W-:Y:S01]  /*0300*/  NOP ;  /* 0x0000000000007918 */ /* 0x008fe20000000000 */
.L_x_5:
[----:B------:R-:W-:Y:S05]  /*0310*/  BSYNC.RECONVERGENT B0 ;  /* 0x0000000000007941 */ /* 0x000fea0003800200 */
.L_x_4:
[----:B------:R-:W-:Y:S04]  /*0320*/  BSSY.RECONVERGENT B0, `(.L_x_6) ;  /* 0x000000a000007945 */ /* 0x000fe80003800200 */
        /* <DEDUP_REMOVED lines=9> */
.L_x_7:
[----:B------:R-:W-:Y:S05]  /*03c0*/  BSYNC.RECONVERGENT B0 ;  /* 0x0000000000007941 */ /* 0x000fea0003800200 */
.L_x_6:
[----:B------:R-:W3:Y:S01]  /*03d0*/  LDCU.64 UR6, c[0x0][0x888] ;  /* 0x00011100ff0677ac */ /* 0x000ee20008000a00 */
[----:B------:R-:W-:Y:S02]  /*03e0*/  UISETP.EQ.U32.AND UP1, UPT, UR4, URZ, UPT ;  /* 0x000000ff0400728c */ /* 0x000fe4000bf22070 */
[----:B------:R-:W-:Y:S02]  /*03f0*/  UPLOP3.LUT UP2, UPT, UPT, UPT, UPT, 0x80, 0x8 ;  /* 0x000000000008789c */ /* 0x000fe40003f4f070 */
[----:B---3--:R-:W-:-:S04]  /*0400*/  UISETP.NE.U32.AND UP0, UPT, UR6, URZ, UPT ;  /* 0x000000ff0600728c */ /* 0x008fc8000bf05070 */
[----:B------:R-:W-:-:S04]  /*0410*/  UISETP.NE.AND.EX UP0, UPT, UR7, URZ, UPT, UP0 ;  /* 0x000000ff0700728c */ /* 0x000fc8000bf05300 */
[----:B------:R-:W-:-:S04]  /*0420*/  UISETP.EQ.OR.EX UP3, UPT, UR5, URZ, !UP0, UP1 ;  /* 0x000000ff0500728c */ /* 0x000fc8000c762710 */
[----:B------:R-:W-:-:S05]  /*0430*/  UP2UR UR53, UPR, URZ, 0x8 ;  /* 0x00000008ff357883 */ /* 0x000fca0008000000 */
[----:B------:R-:W-:Y:S07]  /*0440*/  BRA.U !UP3, `(.L_x_8) ;  /* 0x000000010b207547 */ /* 0x000fee000b800000 */
[----:B------:R-:W-:Y:S01]  /*0450*/  UISETP.NE.U32.AND UP2, UPT, UR4, URZ, UPT ;  /* 0x000000ff0400728c */ /* 0x000fe2000bf45070 */
[----:B-----5:R-:W-:Y:S01]  /*0460*/  FSETP.NEU.AND P0, PT, R49, RZ, PT ;  /* 0x000000ff3100720b */ /* 0x020fe20003f0d000 */
[----:B------:R-:W-:Y:S02]  /*0470*/  USEL UR4, URZ, 0xffffffff, UP0 ;  /* 0xffffffffff047887 */ /* 0x000fe40008000000 */
[----:B------:R-:W-:-:S10]  /*0480*/  UISETP.NE.AND.EX UP2, UPT, UR5, URZ, UPT, UP2 ;  /* 0x000000ff0500728c */ /* 0x000fd4000bf45320 */
[----:B------:R-:W-:Y:S01]  /*0490*/  VOTEU.ANY UP1, P0 ;  /* 0x0000000000ff7886 */ /* 0x000fe20000020100 */
[----:B------:R-:W-:-:S04]  /*04a0*/  @!UP2 USEL UR4, URZ, 0xffffffff, UP1 ;  /* 0xffffffffff04a887 */ /* 0x000fc80008800000 */
[----:B------:R-:W-:-:S04]  /*04b0*/  ULOP3.LUT UR4, UR4, 0x1, URZ, 0xc0, !UPT ;  /* 0x0000000104047892 */ /* 0x000fc8000f8ec0ff */
[----:B------:R-:W-:-:S11]  /*04c0*/  UISETP.NE.U32.AND UP2, UPT, UR4, 0x1, UPT ;  /* 0x000000010400788c */ /* 0x000fd6000bf45070 */
.L_x_8:
[----:B-12---:R-:W1:Y:S01]  /*04d0*/  SHFL.IDX PT, R2, R92, RZ, 0x1f ;  /* 0x00001fff5c027589 */ /* 0x006e6200000e0000 */
[----:B------:R-:W-:-:S04]  /*04e0*/  UISETP.NE.AND UP1, UPT, UR8, 0x2, UPT ;  /* 0x000000020800788c */ /* 0x000fc8000bf25270 */
[----:B------:R-:W-:Y:S01]  /*04f0*/  USEL UR6, URZ, 0x1, UP1 ;  /* 0x00000001ff067887 */ /* 0x000fe20008800000 */
[----:B-1----:R-:W-:-:S13]  /*0500*/  ISETP.NE.AND P0, PT, R2, RZ, PT ;  /* 0x000000ff0200720c */ /* 0x002fda0003f05270 */
[----:B------:R-:W-:Y:S05]  /*0510*/  @P0 BRA `(.L_x_9) ;  /* 0x0000000000380947 */ /* 0x000fea0003800000 */
[----:B------:R-:W1:Y:S01]  /*0520*/  S2UR UR5, SR_CgaCtaId ;  /* 0x00000000000579c3 */ /* 0x000e620000008800 */
[----:B------:R-:W-:Y:S01]  /*0530*/  UMOV UR7, 0x400 ;  /* 0x0000040000077882 */ /* 0x000fe20000000000 */
[----:B------:R-:W-:Y:S01]  /*0540*/  UMOV UR4, 0x1 ;  /* 0x0000000100047882 */ /* 0x000fe20000000000 */
[----:B------:R-:W-:Y:S01]  /*0550*/  ELECT P0, URZ, PT ;  /* 0x0000000000ff782f */ /* 0x000fe20003800000 */
[----:B------:R-:W-:-:S04]  /*0560*/  UIADD3 UR10, UPT, UPT, -UR4, 0x100000, URZ ;  /* 0x00100000040a7890 */ /* 0x000fc8000fffe1ff */
[----:B------:R-:W-:Y:S02]  /*0570*/  USHF.L.U32 UR11, UR10, 0xb, URZ ;  /* 0x0000000b0a0b7899 */ /* 0x000fe400080006ff */
[----:B------:R-:W-:Y:S02]  /*0580*/  USHF.L.U32 UR10, UR10, 0x1, URZ ;  /* 0x000000010a0a7899 */ /* 0x000fe400080006ff */
[----:B-1----:R-:W-:Y:S01]  /*0590*/  ULEA UR5, UR5, UR7, 0x18 ;  /* 0x0000000705057291 */ /* 0x002fe2000f8ec0ff */
[----:B------:R-:W1:Y:S11]  /*05a0*/  FENCE.VIEW.ASYNC.S ;  /* 0x00000000000073c6 */ /* 0x000e760000000000 */
[----:B-1----:R1:W2:Y:S01]  /*05b0*/  SYNCS.EXCH.64 URZ, [UR5], UR10 ;  /* 0x0000000a05ff75b2 */ /* 0x0022a20008000100 */
[----:B------:R1:W3:Y:S01]  /*05c0*/  SYNCS.EXCH.64 URZ, [UR5+0x10], UR10 ;  /* 0x0000100a05ff75b2 */ /* 0x0002e20008000100 */
[----:B------:R1:W4:Y:S01]  /*05d0*/  SYNCS.EXCH.64 URZ, [UR5+0x8], UR10 ;  /* 0x0000080a05ff75b2 */ /* 0x0003220008000100 */
[----:B------:R1:W1:Y:S01]  /*05e0*/  SYNCS.EXCH.64 URZ, [UR5+0x18], UR10 ;  /* 0x0000180a05ff75b2 */ /* 0x0002620008000100 */
[----:B------:R-:W-:Y:S01]  /*05f0*/  NOP ;  /* 0x0000000000007918 */ /* 0x000fe20000000000 */
.L_x_9:
[----:B------:R-:W2:Y:S01]  /*0600*/  SHFL.IDX PT, R2, R92, RZ, 0x1f ;  /* 0x00001fff5c027589 */ /* 0x000ea200000e0000 */
[----:B------:R-:W-:Y:S01]  /*0610*/  NOP ;  /* 0x0000000000007918 */ /* 0x000fe20000000000 */
[----:B--2---:R-:W-:-:S13]  /*0620*/  ISETP.NE.AND P0, PT, R2, 0x1, PT ;  /* 0x000000010200780c */ /* 0x004fda0003f05270 */
[----:B------:R-:W-:Y:S05]  /*0630*/  @P0 BRA `(.L_x_10) ;  /* 0x0000000000500947 */ /* 0x000fea0003800000 */
[----:B------:R-:W2:Y:S01]  /*0640*/  S2UR UR7, SR_CgaCtaId ;  /* 0x00000000000779c3 */ /* 0x000ea20000008800 */
[----:B------:R-:W-:Y:S01]  /*0650*/  UMOV UR9, 0x400 ;  /* 0x0000040000097882 */ /* 0x000fe20000000000 */
[----:B-1----:R-:W-:Y:S01]  /*0660*/  UMOV UR5, 0x20 ;  /* 0x0000002000057882 */ /* 0x002fe20000000000 */
[----:B------:R-:W-:Y:S01]  /*0670*/  UMOV UR4, 0x80 ;  /* 0x0000008000047882 */ /* 0x000fe20000000000 */
[----:B------:R-:W-:-:S04]  /*0680*/  UIADD3 UR10, UPT, UPT, -UR5, 0x100000, URZ ;  /* 0x00100000050a7890 */ /* 0x000fc8000fffe1ff */
[----:B------:R-:W-:Y:S02]  /*0690*/  USHF.L.U32 UR11, UR10, 0xb, URZ ;  /* 0x0000000b0a0b7899 */ /* 0x000fe400080006ff */
[----:B------:R-:W-:Y:S02]  /*06a0*/  USHF.L.U32 UR10, UR10, 0x1, URZ ;  /* 0x000000010a0a7899 */ /* 0x000fe400080006ff */
[----:B------:R-:W-:-:S04]  /*06b0*/  UIADD3 UR4, UPT, UPT, -UR4, 0x100000, URZ ;  /* 0x0010000004047890 */ /* 0x000fc8000fffe1ff */
[----:B------:R-:W-:Y:S02]  /*06c0*/  USHF.L.U32 UR5, UR4, 0xb, URZ ;  /* 0x0000000b04057899 */ /* 0x000fe400080006ff */
[----:B------:R-:W-:Y:S01]  /*06d0*/  USHF.L.U32 UR4, UR4, 0x1, URZ ;  /* 0x0000000104047899 */ /* 0x000fe200080006ff */
[----:B------:R-:W-:Y:S01]  /*06e0*/  ELECT P0, URZ, PT ;  /* 0x0000000000ff782f */ /* 0x000fe20003800000 */
[----:B--2---:R-:W-:Y:S01]  /*06f0*/  ULEA UR7, UR7, UR9, 0x18 ;  /* 0x0000000907077291 */ /* 0x004fe2000f8ec0ff */
[----:B------:R-:W1:Y:S11]  /*0700*/  FENCE.VIEW.ASYNC.S ;  /* 0x00000000000073c6 */ /* 0x000e760000000000 */
[----:B-1----:R2:W1:Y:S01]  /*0710*/  SYNCS.EXCH.64 URZ, [UR7+0x20], UR10 ;  /* 0x0000200a07ff75b2 */ /* 0x0024620008000100 */
[----:B------:R2:W1:Y:S01]  /*0720*/  SYNCS.EXCH.64 URZ, [UR7+0x38], UR4 ;  /* 0x0000380407ff75b2 */ /* 0x0004620008000100 */
[----:B------:R2:W1:Y:S01]  /*0730*/  SYNCS.EXCH.64 URZ, [UR7+0x28], UR10 ;  /* 0x0000280a07ff75b2 */ /* 0x0004620008000100 */
[----:B------:R2:W1:Y:S01]  /*0740*/  SYNCS.EXCH.64 URZ, [UR7+0x40], UR4 ;  /* 0x0000400407ff75b2 */ /* 0x0004620008000100 */
[----:B------:R2:W1:Y:S01]  /*0750*/  SYNCS.EXCH.64 URZ, [UR7+0x30], UR10 ;  /* 0x0000300a07ff75b2 */ /* 0x0004620008000100 */
[----:B------:R2:W1:Y:S02]  /*0760*/  SYNCS.EXCH.64 URZ, [UR7+0x48], UR4 ;  /* 0x0000480407ff75b2 */ /* 0x0004640008000100 */
[----:B--2---:R-:W-:Y:S01]  /*0770*/  NOP ;  /* 0x0000000000007918 */ /* 0x004fe20000000000 */
.L_x_10:
[----:B------:R-:W2:Y:S01]  /*0780*/  SHFL.IDX PT, R2, R92, RZ, 0x1f ;  /* 0x00001fff5c027589 */ /* 0x000ea200000e0000 */
[----:B------:R-:W-:Y:S01]  /*0790*/  NOP ;  /* 0x0000000000007918 */ /* 0x000fe20000000000 */
[----:B--2---:R-:W-:-:S13]  /*07a0*/  ISETP.NE.AND P0, PT, R2, 0x3, PT ;  /* 0x000000030200780c */ /* 0x004fda0003f05270 */
[----:B------:R-:W-:Y:S05]  /*07b0*/  @P0 BRA `(.L_x_11) ;  /* 0x0000000000300947 */ /* 0x000fea0003800000 */
[----:B-1----:R-:W1:Y:S01]  /*07c0*/  S2UR UR5, SR_CgaCtaId ;  /* 0x00000000000579c3 */ /* 0x002e620000008800 */
        /* <DEDUP_REMOVED lines=8> */
[----:B-1----:R2:W1:Y:S01]  /*0850*/  SYNCS.EXCH.64 URZ, [UR5+0x50], UR10 ;  /* 0x0000500a05ff75b2 */ /* 0x0024620008000100 */
[----:B------:R2:W1:Y:S02]  /*0860*/  SYNCS.EXCH.64 URZ, [UR5+0x58], UR10 ;  /* 0x0000580a05ff75b2 */ /* 0x0004640008000100 */
[----:B--2---:R-:W-:Y:S01]  /*0870*/  NOP ;  /* 0x0000000000007918 */ /* 0x004fe20000000000 */
.L_x_11:
[----:B------:R-:W2:Y:S01]  /*0880*/  SHFL.IDX PT, R2, R92, RZ, 0x1f ;  /* 0x00001fff5c027589 */ /* 0x000ea200000e0000 */
[----:B------:R-:W-:Y:S01]  /*0890*/  NOP ;  /* 0x0000000000007918 */ /* 0x000fe20000000000 */
[----:B--2---:R-:W-:-:S13]  /*08a0*/  ISETP.NE.AND P0, PT, R2, 0x4, PT ;  /* 0x000000040200780c */ /* 0x004fda0003f05270 */
[----:B------:R-:W-:Y:S05]  /*08b0*/  @P0 BRA `(.L_x_12) ;  /* 0x00000000004c0947 */ /* 0x000fea0003800000 */
[----:B-1----:R-:W1:Y:S01]  /*08c0*/  S2UR UR5, SR_CgaCtaId ;  /* 0x00000000000579c3 */ /* 0x002e620000008800 */
[----:B------:R-:W-:Y:S01]  /*08d0*/  UMOV UR9, 0x100 ;  /* 0x0000010000097882 */ /* 0x000fe20000000000 */
[----:B------:R-:W-:Y:S01]  /*08e0*/  UMOV UR7, 0x400 ;  /* 0x0000040000077882 */ /* 0x000fe20000000000 */
[----:B------:R-:W-:Y:S01]  /*08f0*/  USEL UR9, UR9, 0xe0, UP2 ;  /* 0x000000e009097887 */ /* 0x000fe20009000000 */
[----:B------:R-:W-:Y:S01]  /*0900*/  UMOV UR4, 0x1 ;  /* 0x0000000100047882 */ /* 0x000fe20000000000 */
[----:B------:R-:W-:Y:S01]  /*0910*/  ELECT P0, URZ, PT ;  /* 0x0000000000ff782f */ /* 0x000fe20003800000 */
[----:B------:R-:W-:-:S04]  /*0920*/  UIADD3 UR10, UPT, UPT, -UR4, 0x100000, URZ ;  /* 0x00100000040a7890 */ /* 0x000fc8000fffe1ff */
[----:B------:R-:W-:Y:S02]  /*0930*/  USHF.L.U32 UR11, UR10, 0xb, URZ ;  /* 0x0000000b0a0b7899 */ /* 0x000fe400080006ff */
[----:B------:R-:W-:Y:S02]  /*0940*/  USHF.L.U32 UR10, UR10, 0x1, URZ ;  /* 0x000000010a0a7899 */ /* 0x000fe400080006ff */
[----:B------:R-:W-:-:S04]  /*0950*/  UIADD3 UR12, UPT, UPT, -UR9, 0x100000, URZ ;  /* 0x00100000090c7890 */ /* 0x000fc8000fffe1ff */
[----:B------:R-:W-:Y:S02]  /*0960*/  USHF.L.U32 UR13, UR12, 0xb, URZ ;  /* 0x0000000b0c0d7899 */ /* 0x000fe400080006ff */
[----:B------:R-:W-:Y:S02]  /*0970*/  USHF.L.U32 UR12, UR12, 0x1, URZ ;  /* 0x000000010c0c7899 */ /* 0x000fe400080006ff */
[----:B-1----:R-:W-:Y:S01]  /*0980*/  ULEA UR5, UR5, UR7, 0x18 ;  /* 0x0000000705057291 */ /* 0x002fe2000f8ec0ff */
[----:B------:R-:W1:Y:S11]  /*0990*/  FENCE.VIEW.ASYNC.S ;  /* 0x00000000000073c6 */ /* 0x000e760000000000 */
[----:B-1----:R2:W1:Y:S01]  /*09a0*/  SYNCS.EXCH.64 URZ, [UR5+0x60], UR10 ;  /* 0x0000600a05ff75b2 */ /* 0x0024620008000100 */
[----:B------:R2:W1:Y:S01]  /*09b0*/  SYNCS.EXCH.64 URZ, [UR5+0x70], UR12 ;  /* 0x0000700c05ff75b2 */ /* 0x0004620008000100 */
[----:B------:R2:W1:Y:S01]  /*09c0*/  SYNCS.EXCH.64 URZ, [UR5+0x68], UR10 ;  /* 0x0000680a05ff75b2 */ /* 0x0004620008000100 */
[----:B------:R2:W1:Y:S02]  /*09d0*/  SYNCS.EXCH.64 URZ, [UR5+0x78], UR12 ;  /* 0x0000780c05ff75b2 */ /* 0x0004640008000100 */
[----:B--2---:R-:W-:Y:S01]  /*09e0*/  NOP ;  /* 0x0000000000007918 */ /* 0x004fe20000000000 */
.L_x_12:
        /* <DEDUP_REMOVED lines=22> */
[----:B------:R2:W1:Y:S01]  /*0b50*/  SYNCS.EXCH.64 URZ, [UR7+0xb0], UR4 ;  /* 0x0000b00407ff75b2 */ /* 0x0004620008000100 */
[----:B------:R2:W1:Y:S01]  /*0b60*/  SYNCS.EXCH.64 URZ, [UR7+0x98], UR10 ;  /* 0x0000980a07ff75b2 */ /* 0x0004620008000100 */
[----:B------:R2:W1:Y:S02]  /*0b70*/  SYNCS.EXCH.64 URZ, [UR7+0xb8], UR4 ;  /* 0x0000b80407ff75b2 */ /* 0x0004640008000100 */
[----:B--2---:R-:W-:Y:S01]  /*0b80*/  NOP ;  /* 0x0000000000007918 */ /* 0x004fe20000000000 */
.L_x_13:
        /* <DEDUP_REMOVED lines=18> */
.L_x_14:
[----:B-1----:R-:W1:Y:S01]  /*0cb0*/  S2UR UR5, SR_CTAID.X ;  /* 0x00000000000579c3 */ /* 0x002e620000002500 */
[----:B------:R-:W-:-:S05]  /*0cc0*/  CS2R.32 R87, SR_CgaSize ;  /* 0x0000000000577805 */ /* 0x000fca0000008a00 */
[----:B------:R-:W-:-:S05]  /*0cd0*/  IMAD R87, R87, -0xa0, RZ ;  /* 0xffffff6057577824 */ /* 0x000fca00078e02ff */
[----:B------:R-:W-:-:S14]  /*0ce0*/  R2UR UR9, R87 ;  /* 0x00000000570972ca */ /* 0x000fdc00000e0000 */
[----:B------:R-:W2:Y:S01]  /*0cf0*/  LDCU UR9, c[0x0][UR9+0x2b0] ;  /* 0x00005600090977ac */ /* 0x000ea20008000800 */
[----:B------:R-:W-:Y:S01]  /*0d00*/  NOP ;  /* 0x0000000000007918 */ /* 0x000fe20000000000 */
[----:B------:R-:W-:-:S05]  /*0d10*/  CS2R.32 R87, SR_CgaSize ;  /* 0x0000000000577805 */ /* 0x000fca0000008a00 */
[----:B------:R-:W-:-:S05]  /*0d20*/  IMAD R87, R87, -0xa0, RZ ;  /* 0xffffff6057577824 */ /* 0x000fca00078e02ff */
[----:B------:R-:W-:-:S14]  /*0d30*/  R2UR UR7, R87 ;  /* 0x00000000570772ca */ /* 0x000fdc00000e0000 */
[----:B------:R-:W3:Y:S01]  /*0d40*/  LDCU UR7, c[0x0][UR7+0x2b4] ;  /* 0x00005680070777ac */ /* 0x000ee20008000800 */
[----:B------:R-:W4:Y:S08]  /*0d50*/  S2UR UR4, SR_CTAID.Y ;  /* 0x00000000000479c3 */ /* 0x000f300000002600 */
[----:B------:R-:W3:Y:S01]  /*0d60*/  LDC R10, c[0x0][0xb24] ;  /* 0x0002c900ff0a7b82 */ /* 0x000ee20000000800 */
[----:B-1----:R-:W-:-:S02]  /*0d70*/  I2FP.F32.U32 R87, UR5 ;  /* 0x0000000500577c45 */ /* 0x002fc40008201000 */
[----:B------:R-:W-:-:S05]  /*0d80*/  CS2R.32 R3, SR_CgaSize ;  /* 0x0000000000037805 */ /* 0x000fca0000008a00 */
[----:B------:R-:W-:-:S06]  /*0d90*/  IMAD R3, R3, -0xa0, RZ ;  /* 0xffffff6003037824 */ /* 0x000fcc00078e02ff */
[----:B------:R-:W1:Y:S01]  /*0da0*/  LDC R3, c[0x0][R3+0x2a0] ;  /* 0x0000a80003037b82 */ /* 0x000e620000000800 */
[----:B------:R-:W-:Y:S01]  /*0db0*/  MOV R15, UR5 ;  /* 0x00000005000f7c02 */ /* 0x000fe20008000f00 */
[----:B--2---:R-:W-:Y:S01]  /*0dc0*/  FMUL R87, R87, UR9 ;  /* 0x0000000957577c20 */ /* 0x004fe20008400000 */
[----:B----4-:R-:W-:Y:S02]  /*0dd0*/  I2FP.F32.U32 R86, UR4 ;  /* 0x0000000400567c45 */ /* 0x010fe40008201000 */
[----:B------:R-:W-:-:S05]  /*0de0*/  CS2R.32 R2, SR_CgaSize ;  /* 0x0000000000027805 */ /* 0x000fca0000008a00 */
[----:B------:R-:W-:-:S06]  /*0df0*/  IMAD R2, R2, -0xa0, RZ ;  /* 0xffffff6002027824 */ /* 0x000fcc00078e02ff */
[----:B------:R-:W2:Y:S01]  /*0e00*/  LDC R2, c[0x0][R2+0x2a4] ;  /* 0x0000a90002027b82 */ /* 0x000ea20000000800 */
[----:B------:R-:W-:Y:S01]  /*0e10*/  MOV R14, UR4 ;  /* 0x00000004000e7c02 */ /* 0x000fe20008000f00 */
[----:B------:R-:W4:Y:S01]  /*0e20*/  F2I.U32.TRUNC.NTZ R87, R87 ;  /* 0x0000005700577305 */ /* 0x000f22000020f000 */
[----:B---3--:R-:W-:-:S05]  /*0e30*/  FMUL R86, R86, UR7 ;  /* 0x0000000756567c20 */ /* 0x008fca0008400000 */
[----:B------:R-:W-:Y:S01]  /*0e40*/  BAR.SYNC.DEFER_BLOCKING 0x0 ;  /* 0x0000000000007b1d */ /* 0x000fe20000010000 */
[----:B------:R-:W-:-:S05]  /*0e50*/  ISETP.GE.AND P0, PT, R10, 0x1, PT ;  /* 0x000000010a00780c */ /* 0x000fca0003f06270 */
[----:B------:R-:W3:Y:S02]  /*0e60*/  F2I.U32.TRUNC.NTZ R86, R86 ;  /* 0x0000005600567305 */ /* 0x000ee4000020f000 */
[----:B------:R-:W2:Y:S01]  /*0e70*/  S2UR UR36, SR_CTAID.Z ;  /* 0x00000000002479c3 */ /* 0x000ea20000002700 */
[----:B----4-:R-:W-:-:S05]  /*0e80*/  IADD3 R87, PT, PT, -R87, RZ, RZ ;  /* 0x000000ff57577210 */ /* 0x010fca0007ffe1ff */
[----:B-1----:R-:W-:Y:S01]  /*0e90*/  IMAD R87, R3, R87, UR5 ;  /* 0x0000000503577e24 */ /* 0x002fe2000f8e0257 */
[----:B---3--:R-:W-:-:S05]  /*0ea0*/  IADD3 R86, PT, PT, -R86, RZ, RZ ;  /* 0x000000ff56567210 */ /* 0x008fca0007ffe1ff */
[----:B--2---:R-:W-:Y:S01]  /*0eb0*/  IMAD R86, R2, R86, UR4 ;  /* 0x0000000402567e24 */ /* 0x004fe2000f8e0256 */
[----:B------:R-:W-:Y:S06]  /*0ec0*/  @!P0 BRA `(.L_x_15) ;  /* 0x0000000000b88947 */ /* 0x000fec0003800000 */
[----:B------:R-:W1:Y:S01]  /*0ed0*/  LDC.64 R4, c[0x0][0xb18] ;  /* 0x0002c600ff047b82 */ /* 0x000e620000000a00 */
[----:B------:R-:W-:-:S07]  /*0ee0*/  ISETP.NE.AND P0, PT, R10, 0x1, PT ;  /* 0x000000010a00780c */ /* 0x000fce0003f05270 */
[----:B------:R-:W2:Y:S08]  /*0ef0*/  LDC R9, c[0x0][0xb0c] ;  /* 0x0002c300ff097b82 */ /* 0x000eb00000000800 */
[----:B------:R-:W3:Y:S08]  /*0f00*/  LDC R12, c[0x0][0x370] ;  /* 0x0000dc00ff0c7b82 */ /* 0x000ef00000000800 */
[----:B------:R-:W4:Y:S01]  /*0f10*/  LDC R11, c[0x0][0x374] ;  /* 0x0000dd00ff0b7b82 */ /* 0x000f220000000800 */
[----:B-1----:R-:W-:-:S07]  /*0f20*/  ISETP.NE.AND P1, PT, R4, 0x1, PT ;  /* 0x000000010400780c */ /* 0x002fce0003f25270 */
[----:B------:R-:W3:Y:S01]  /*0f30*/  LDC.64 R6, c[0x0][0xb10] ;  /* 0x0002c400ff067b82 */ /* 0x000ee20000000a00 */
[----:B--2---:R-:W-:-:S07]  /*0f40*/  ISETP.NE.AND P2, PT, R9, 0x1, PT ;  /* 0x000000010900780c */ /* 0x004fce0003f45270 */
[----:B------:R-:W1:Y:S08]  /*0f50*/  LDC R8, c[0x0][0xb20] ;  /* 0x0002c800ff087b82 */ /* 0x000e700000000800 */
[----:B------:R-:W2:Y:S01]  /*0f60*/  LDC.64 R2, c[0x0][0xb28] ;  /* 0x0002ca00ff027b82 */ /* 0x000ea20000000a00 */
[----:B----4-:R-:W-:-:S04]  /*0f70*/  IMAD.HI.U32 R13, R11, R5, RZ ;  /* 0x000000050b0d7227 */ /* 0x010fc800078e00ff */
[----:B------:R-:W-:-:S04]  /*0f80*/  IMAD.HI.U32 R5, R14, R5, RZ ;  /* 0x000000050e057227 */ /* 0x000fc800078e00ff */
[----:B---3--:R-:W-:-:S05]  /*0f90*/  IMAD.HI.U32 R16, R12, R6, RZ ;  /* 0x000000060c107227 */ /* 0x008fca00078e00ff */
[-C--:B------:R-:W-:Y:S01]  /*0fa0*/  @P2 SHF.R.U32.HI R12, RZ, R7.reuse, R16 ;  /* 0x00000007ff0c2219 */ /* 0x080fe20000011610 */
[----:B------:R-:W-:Y:S01]  /*0fb0*/  IMAD.HI.U32 R16, R15, R6, RZ ;  /* 0x000000060f107227 */ /* 0x000fe200078e00ff */
[-C--:B-1----:R-:W-:Y:S02]  /*0fc0*/  @P1 SHF.R.U32.HI R11, RZ, R8.reuse, R13 ;  /* 0x00000008ff0b1219 */ /* 0x082fe4000001160d */
[----:B------:R-:W-:Y:S02]  /*0fd0*/  SHF.R.U32.HI R5, RZ, R8, R5 ;  /* 0x00000008ff057219 */ /* 0x000fe40000011605 */
[----:B------:R-:W-:Y:S02]  /*0fe0*/  SHF.R.U32.HI R16, RZ, R7, R16 ;  /* 0x00000007ff107219 */ /* 0x000fe40000011610 */
[----:B------:R-:W-:Y:S01]  /*0ff0*/  SEL R5, R14, R5, !P1 ;  /* 0x000000050e057207 */ /* 0x000fe20004800000 */
[----:B--2---:R-:W-:Y:S01]  /*1000*/  IMAD.HI.U32 R13, R11, R2, RZ ;  /* 0x000000020b0d7227 */ /* 0x004fe200078e00ff */
[----:B------:R-:W-:-:S03]  /*1010*/  SEL R16, R15, R16, !P2 ;  /* 0x000000100f107207 */ /* 0x000fc60005000000 */
[----:B------:R-:W-:Y:S01]  /*1020*/  IMAD.HI.U32 R6, R12, R2, RZ ;  /* 0x000000020c067227 */ /* 0x000fe200078e00ff */
[----:B------:R-:W-:-:S04]  /*1030*/  @P0 SHF.R.U32.HI R11, RZ, R3, R13 ;  /* 0x00000003ff0b0219 */ /* 0x000fc8000001160d */
[----:B------:R-:W-:Y:S01]  /*1040*/  @P0 SHF.R.U32.HI R12, RZ, R3, R6 ;  /* 0x00000003ff0c0219 */ /* 0x000fe20000011606 */
[----:B------:R-:W-:-:S04]  /*1050*/  IMAD R11, R11, R10, RZ ;  /* 0x0000000a0b0b7224 */ /* 0x000fc800078e02ff */
[----:B------:R-:W-:Y:S01]  /*1060*/  IMAD R6, R12, R10, RZ ;  /* 0x0000000a0c067224 */ /* 0x000fe200078e02ff */
[----:B------:R-:W-:-:S04]  /*1070*/  ISETP.GE.AND P1, PT, R5, R11, PT ;  /* 0x0000000b0500720c */ /* 0x000fc80003f26270 */
[----:B------:R-:W-:Y:S01]  /*1080*/  ISETP.GE.OR P1, PT, R16, R6, P1 ;  /* 0x000000061000720c */ /* 0x000fe20000f26670 */
[----:B------:R-:W-:-:S05]  /*1090*/  IMAD.HI.U32 R6, R5, R2, RZ ;  /* 0x0000000205067227 */ /* 0x000fca00078e00ff */
[----:B------:R-:W-:-:S04]  /*10a0*/  SHF.R.U32.HI R6, RZ, R3, R6 ;  /* 0x00000003ff067219 */ /* 0x000fc80000011606 */
[----:B------:R-:W-:-:S03]  /*10b0*/  SEL R6, R5, R6, !P0 ;  /* 0x0000000605067207 */ /* 0x000fc60004000000 */
[----:B------:R-:W-:Y:S01]  /*10c0*/  @!P1 IMAD.HI.U32 R7, R16, R2, RZ ;  /* 0x0000000210079227 */ /* 0x000fe200078e00ff */
[----:B------:R-:W-:-:S04]  /*10d0*/  IADD3 R2, PT, PT, -R6, RZ, RZ ;  /* 0x000000ff06027210 */ /* 0x000fc80007ffe1ff */
[----:B------:R-:W-:Y:S01]  /*10e0*/  @!P1 SHF.R.U32.HI R3, RZ, R3, R7 ;  /* 0x00000003ff039219 */ /* 0x000fe20000011607 */
[----:B------:R-:W-:Y:S01]  /*10f0*/  IMAD R2, R10, R2, R5 ;  /* 0x000000020a027224 */ /* 0x000fe200078e0205 */
[----:B------:R-:W-:Y:S02]  /*1100*/  IADD3 R7, PT, PT, -R5, RZ, RZ ;  /* 0x000000ff05077210 */ /* 0x000fe40007ffe1ff */
[----:B------:R-:W-:-:S03]  /*1110*/  @!P1 SEL R3, R16, R3, !P0 ;  /* 0x0000000310039207 */ /* 0x000fc60004000000 */
[----:B------:R-:W-:Y:S02]  /*1120*/  IMAD R7, R4, R7, R14 ;  /* 0x0000000704077224 */ /* 0x000fe400078e020e */
[--C-:B------:R-:W-:Y:S02]  /*1130*/  @!P1 IMAD.IADD R6, R6, 0x1, -R3.reuse ;  /* 0x0000000106069824 */ /* 0x100fe400078e0a03 */
[----:B------:R-:W-:Y:S01]  /*1140*/  @!P1 IMAD R3, R2, R12, R3 ;  /* 0x0000000c02039224 */ /* 0x000fe200078e0203 */
[----:B------:R-:W-:Y:S01]  /*1150*/  IADD3 R2, PT, PT, -R16, RZ, RZ ;  /* 0x000000ff10027210 */ /* 0x000fe20007ffe1ff */
[----:B------:R-:W-:Y:S02]  /*1160*/  @!P1 IMAD R5, R6, R10, R16 ;  /* 0x0000000a06059224 */ /* 0x000fe400078e0210 */
[----:B------:R-:W-:Y:S02]  /*1170*/  @!P1 IMAD.MOV.U32 R16, RZ, RZ, R3 ;  /* 0x000000ffff109224 */ /* 0x000fe400078e0003 */
[----:B------:R-:W-:-:S02]  /*1180*/  IMAD R2, R9, R2, R15 ;  /* 0x0000000209027224 */ /* 0x000fc400078e020f */
[----:B------:R-:W-:Y:S02]  /*1190*/  IMAD R14, R5, R4, R7 ;  /* 0x00000004050e7224 */ /* 0x000fe400078e0207 */
[----:B------:R-:W-:Y:S02]  /*11a0*/  IMAD R15, R16, R9, R2 ;  /* 0x00000009100f7224 */ /* 0x000fe400078e0202 */
.L_x_15:
[----:B------:R-:W1:Y:S01]  /*11b0*/  LDCU UR4, c[0x0][0xb30] ;  /* 0x00016600ff0477ac */ /* 0x000e620008000800 */
[----:B------:R-:W2:Y:S08]  /*11c0*/  S2UR UR37, SR_CgaCtaId ;  /* 0x00000000002579c3 */ /* 0x000eb00000008800 */
[----:B------:R-:W3:Y:S01]  /*11d0*/  LDC R40, c[0x0][0xb24] ;  /* 0x0002c900ff287b82 */ /* 0x000ee20000000800 */
[----:B-1----:R-:W-:-:S09]  /*11e0*/  UISETP.NE.AND UP1, UPT, UR4, 0x1, UPT ;  /* 0x000000010400788c */ /* 0x002fd2000bf25270 */
[----:B--2---:R-:W-:Y:S05]  /*11f0*/  BRA.U UP1, `(.L_x_16) ;  /* 0x0000000101407547 */ /* 0x004fea000b800000 */
[----:B------:R-:W1:Y:S08]  /*1200*/  LDC.64 R4, c[0x0][0xb10] ;  /* 0x0002c400ff047b82 */ /* 0x000e700000000a00 */
[----:B------:R-:W2:Y:S08]  /*1210*/  LDC.64 R2, c[0x0][0xb18] ;  /* 0x0002c600ff027b82 */ /* 0x000eb00000000a00 */
[----:B------:R-:W4:Y:S08]  /*1220*/  LDC R6, c[0x0][0xb20] ;  /* 0x0002c800ff067b82 */ /* 0x000f300000000800 */
[----:B------:R-:W3:Y:S01]  /*1230*/  LDC R7, c[0x0][0xb0c] ;  /* 0x0002c300ff077b82 */ /* 0x000ee20000000800 */
[----:B-1----:R-:W-:-:S05]  /*1240*/  IMAD.HI.U32 R4, R15, R4, RZ ;  /* 0x000000040f047227 */ /* 0x002fca00078e00ff */
[----:B------:R-:W-:Y:S01]  /*1250*/  SHF.R.U32.HI R4, RZ, R5, R4 ;  /* 0x00000005ff047219 */ /* 0x000fe20000011604 */
[----:B--2---:R-:W-:Y:S01]  /*1260*/  IMAD.HI.U32 R3, R14, R3, RZ ;  /* 0x000000030e037227 */ /* 0x004fe200078e00ff */
[----:B------:R-:W-:-:S04]  /*1270*/  ISETP.NE.AND P0, PT, R2, 0x1, PT ;  /* 0x000000010200780c */ /* 0x000fc80003f05270 */
[----:B----4-:R-:W-:-:S04]  /*1280*/  SHF.R.U32.HI R3, RZ, R6, R3 ;  /* 0x00000006ff037219 */ /* 0x010fc80000011603 */
[----:B------:R-:W-:Y:S02]  /*1290*/  SEL R3, R14, R3, !P0 ;  /* 0x000000030e037207 */ /* 0x000fe40004000000 */
[----:B---3--:R-:W-:-:S04]  /*12a0*/  ISETP.NE.AND P1, PT, R7, 0x1, PT ;  /* 0x000000010700780c */ /* 0x008fc80003f25270 */
[----:B------:R-:W-:-:S05]  /*12b0*/  SEL R4, R15, R4, !P1 ;  /* 0x000000040f047207 */ /* 0x000fca0004800000 */
[----:B------:R-:W-:Y:S02]  /*12c0*/  IMAD.IADD R5, R3, 0x1, -R4 ;  /* 0x0000000103057824 */ /* 0x000fe400078e0a04 */
[----:B------:R-:W-:Y:S02]  /*12d0*/  IMAD.IADD R3, R4, 0x1, -R3 ;  /* 0x0000000104037824 */ /* 0x000fe400078e0a03 */
[----:B------:R-:W-:Y:S02]  /*12e0*/  IMAD R15, R5, R7, R15 ;  /* 0x00000007050f7224 */ /* 0x000fe400078e020f */
[----:B------:R-:W-:-:S07]  /*12f0*/  IMAD R14, R3, R2, R14 ;  /* 0x00000002030e7224 */ /* 0x000fce00078e020e */
.L_x_16:
[----:B------:R-:W-:Y:S01]  /*1300*/  BAR.SYNC.DEFER_BLOCKING 0x0 ;  /* 0x0000000000007b1d */ /* 0x000fe20000010000 */
[----:B------:R-:W-:Y:S01]  /*1310*/  UISETP.NE.AND UP1, UPT, UR8, 0x2, UPT ;  /* 0x000000020800788c */ /* 0x000fe2000bf25270 */
[----:B------:R-:W-:Y:S02]  /*1320*/  ISETP.NE.OR P5, PT, R0, 0x2, !P5 ;  /* 0x000000020000780c */ /* 0x000fe40006fa5670 */
[----:B------:R-:W-:-:S06]  /*1330*/  LOP3.LUT R2, R93, 0x1f, RZ, 0xc0, !PT ;  /* 0x0000001f5d027812 */ /* 0x000fcc00078ec0ff */
[----:B------:R-:W-:Y:S05]  /*1340*/  BRA.U UP1, `(.L_x_17) ;  /* 0x0000001101147547 */ /* 0x000fea000b800000 */
[----:B------:R-:W1:Y:S01]  /*1350*/  LDCU UR13, c[0x0][0x38c] ;  /* 0x00007180ff0d77ac */ /* 0x000e620008000800 */
[----:B------:R-:W2:Y:S01]  /*1360*/  LDC R8, c[0x0][0x370] ;  /* 0x0000dc00ff087b82 */ /* 0x000ea20000000800 */
[----:B------:R-:W-:Y:S01]  /*1370*/  PLOP3.LUT P1, PT, PT, PT, UP2, 0x80, 0x8 ;  /* 0x000000000008781c */ /* 0x000fe20003f2f028 */
[----:B------:R-:W-:Y:S01]  /*1380*/  IMAD.MOV.U32 R17, RZ, RZ, 0x1 ;  /* 0x00000001ff117424 */ /* 0x000fe200078e00ff */
[----:B------:R-:W-:Y:S01]  /*1390*/  ISETP.EQ.OR P4, PT, R2, RZ, P5 ;  /* 0x000000ff0200720c */ /* 0x000fe20002f82670 */
[----:B------:R-:W-:Y:S01]  /*13a0*/  IMAD.MOV.U32 R16, RZ, RZ, RZ ;  /* 0x000000ffff107224 */ /* 0x000fe200078e00ff */
[----:B------:R-:W-:Y:S02]  /*13b0*/  PLOP3.LUT P1, PT, P1, PT, PT, 0x8, 0x80 ;  /* 0x000000000080781c */ /* 0x000fe40000f2e170 */
[----:B------:R-:W-:Y:S01]  /*13c0*/  CS2R R12, SRZ ;  /* 0x00000000000c7805 */ /* 0x000fe2000001ff00 */
[----:B------:R-:W-:Y:S01]  /*13d0*/  IMAD.MOV.U32 R11, RZ, RZ, 0x1 ;  /* 0x00000001ff0b7424 */ /* 0x000fe200078e00ff */
[----:B------:R-:W4:Y:S01]  /*13e0*/  LDC R0, c[0x0][0x374] ;  /* 0x0000dd00ff007b82 */ /* 0x000f220000000800 */
[----:B------:R-:W2:Y:S01]  /*13f0*/  LDCU.64 UR22, c[0x0][0x348] ;  /* 0x00006900ff1677ac */ /* 0x000ea20008000a00 */
[----:B------:R-:W-:Y:S01]  /*1400*/  UMOV UR6, URZ ;  /* 0x000000ff00067c82 */ /* 0x000fe20008000000 */
[----:B-1----:R-:W-:-:S04]  /*1410*/  UIADD3 UR5, UPT, UPT, UR13, 0x1f, URZ ;  /* 0x0000001f0d057890 */ /* 0x002fc8000fffe0ff */
[----:B------:R-:W-:-:S04]  /*1420*/  USHF.R.S32.HI UR4, URZ, 0x1f, UR5 ;  /* 0x0000001fff047899 */ /* 0x000fc80008011405 */
[----:B------:R-:W-:-:S04]  /*1430*/  ULEA.HI UR4, UR4, UR5, URZ, 0x5 ;  /* 0x0000000504047291 */ /* 0x000fc8000f8f28ff */
[----:B------:R-:W-:Y:S02]  /*1440*/  USHF.R.S32.HI UR15, URZ, 0x5, UR4 ;  /* 0x00000005ff0f7899 */ /* 0x000fe40008011404 */
[----:B------:R-:W-:Y:S02]  /*1450*/  UIADD3 UR4, UPT, UPT, UR13, -0x1, URZ ;  /* 0xffffffff0d047890 */ /* 0x000fe4000fffe0ff */
[----:B------:R-:W-:Y:S02]  /*1460*/  UISETP.LT.U32.AND UP0, UPT, UR15, 0x2, UPT ;  /* 0x000000020f00788c */ /* 0x000fe4000bf01070 */
[----:B------:R-:W-:Y:S02]  /*1470*/  UISETP.GE.U32.AND UP1, UPT, UR4, -0x3f, UPT ;  /* 0xffffffc10400788c */ /* 0x000fe4000bf26070 */
[----:B------:R-:W-:Y:S02]  /*1480*/  USEL UR14, UR15, 0x2, UP0 ;  /* 0x000000020f0e7887 */ /* 0x000fe40008000000 */
[----:B------:R-:W-:-:S02]  /*1490*/  UIADD3 UR13, UPT, UPT, UR13, 0x3e, URZ ;  /* 0x0000003e0d0d7890 */ /* 0x000fc4000fffe0ff */
[----:B------:R-:W-:Y:S02]  /*14a0*/  UIADD3 UR5, UPT, UPT, UR14, -0x1, URZ ;  /* 0xffffffff0e057890 */ /* 0x000fe4000fffe0ff */
[----:B------:R-:W-:-:S03]  /*14b0*/  UIADD3 UR7, UPT, UPT, UR15, -UR14, URZ ;  /* 0x8000000e0f077290 */ /* 0x000fc6000fffe0ff */
[----:B------:R-:W-:-:S04]  /*14c0*/  @UP1 UIADD3 UR5, UPT, UPT, UR14, URZ, URZ ;  /* 0x000000ff0e051290 */ /* 0x000fc8000fffe0ff */
[----:B--2---:R-:W-:-:S12]  /*14d0*/  UIADD3 UR5, UPT, UPT, UR5, 0x1, URZ ;  /* 0x0000000105057890 */ /* 0x004fd8000fffe0ff */
.L_x_35:
[----:B------:R-:W-:Y:S01]  /*14e0*/  UISETP.NE.AND UP0, UPT, UR37, URZ, UPT ;  /* 0x000000ff2500728c */ /* 0x000fe2000bf05270 */
[----:B------:R-:W1:Y:S08]  /*14f0*/  S2UR UR37, SR_CgaCtaId ;  /* 0x00000000002579c3 */ /* 0x000e700000008800 */
[----:B------:R-:W-:Y:S05]  /*1500*/  BRA.U UP0, `(.L_x_18) ;  /* 0x0000000100347547 */ /* 0x000fea000b800000 */
[----:B------:R-:W2:Y:S01]  /*1510*/  S2R R2, SR_CgaCtaId ;  /* 0x0000000000027919 */ /* 0x000ea20000008800 */
[----:B------:R-:W-:-:S04]  /*1520*/  MOV R3, 0x400 ;  /* 0x0000040000037802 */ /* 0x000fc80000000f00 */
[----:B--2---:R-:W-:Y:S02]  /*1530*/  LEA R2, R2, R3, 0x18 ;  /* 0x0000000302027211 */ /* 0x004fe400078ec0ff */
[----:B------:R-:W-:-:S03]  /*1540*/  SHF.L.U32 R3, R11, 0x1f, RZ ;  /* 0x0000001f0b037819 */ /* 0x000fc600000006ff */
[----:B------:R-:W-:-:S04]  /*1550*/  IMAD R2, R12, 0x8, R2 ;  /* 0x000000080c027824 */ /* 0x000fc800078e0202 */
[----:B------:R-:W2:Y:S02]  /*1560*/  SYNCS.PHASECHK.TRANS64.TRYWAIT P0, [R2+URZ+0xd0], R3 ;  /* 0x0000d003020075a7 */ /* 0x000ea400080011ff */
[----:B--2---:R-:W-:Y:S05]  /*1570*/  @!P0 BRA `(.L_x_19) ;  /* 0x0000005c002c8947 */ /* 0x004fea0003800000 */
.L_x_113:
[----:B------:R-:W-:Y:S01]  /*1580*/  VIADD R12, R12, 0x1 ;  /* 0x000000010c0c7836 */ /* 0x000fe20000000000 */
[----:B------:R2:W-:Y:S04]  /*1590*/  SYNCS.ARRIVE.TRANS64.A1T0 RZ, [R2+URZ+0xc0], RZ ;  /* 0x0000c0ff02ff79a7 */ /* 0x0005e800081000ff */
[----:B------:R-:W-:-:S04]  /*15a0*/  ISETP.NE.AND P0, PT, R12, 0x2, PT ;  /* 0x000000020c00780c */ /* 0x000fc80003f05270 */
[----:B------:R-:W-:Y:S02]  /*15b0*/  SEL R12, R12, RZ, P0 ;  /* 0x000000ff0c0c7207 */ /* 0x000fe40000000000 */
[----:B--2---:R-:W-:-:S04]  /*15c0*/  SEL R2, RZ, 0x1, P0 ;  /* 0x00000001ff027807 */ /* 0x004fc80000000000 */
[----:B------:R-:W-:-:S07]  /*15d0*/  LOP3.LUT R11, R11, R2, RZ, 0x3c, !PT ;  /* 0x000000020b0b7212 */ /* 0x000fce00078e3cff */
.L_x_18:
[----:B------:R-:W-:Y:S01]  /*15e0*/  UMOV UR4, 0x400 ;  /* 0x0000040000047882 */ /* 0x000fe20000000000 */
[----:B------:R-:W-:Y:S01]  /*15f0*/  SHF.L.U32 R2, R17, 0x1f, RZ ;  /* 0x0000001f11027819 */ /* 0x000fe200000006ff */
[----:B-1----:R-:W-:Y:S01]  /*1600*/  ULEA UR4, UR37, UR4, 0x18 ;  /* 0x0000000425047291 */ /* 0x002fe2000f8ec0ff */
[----:B------:R-:W-:Y:S01]  /*1610*/  R2UR UR35, R15 ;  /* 0x000000000f2372ca */ /* 0x000fe200000e0000 */
[----:B------:R-:W-:Y:S01]  /*1620*/  UISETP.GE.U32.AND UP0, UPT, UR13, 0x3f, UPT ;  /* 0x0000003f0d00788c */ /* 0x000fe2000bf06070 */
[----:B------:R-:W-:Y:S01]  /*1630*/  R2UR UR11, R14 ;  /* 0x000000000e0b72ca */ /* 0x000fe200000e0000 */
[----:B------:R-:W-:Y:S01]  /*1640*/  ULEA UR8, UR6, UR4, 0x3 ;  /* 0x0000000406087291 */ /* 0x000fe2000f8e18ff */
[----:B------:R-:W-:-:S08]  /*1650*/  UMOV UR24, URZ ;  /* 0x000000ff00187c82 */ /* 0x000fd00008000000 */
[----:B------:R1:W2:Y:S01]  /*1660*/  SYNCS.PHASECHK.TRANS64.TRYWAIT P0, [UR8+0x10], R2 ;  /* 0x00001002ff0075a7 */ /* 0x0002a20008001108 */
[----:B------:R-:W-:Y:S02]  /*1670*/  USHF.L.U32 UR35, UR35, 0x7, URZ ;  /* 0x0000000723237899 */ /* 0x000fe400080006ff */
[----:B------:R-:W-:Y:S01]  /*1680*/  USHF.L.U32 UR11, UR11, 0x6, URZ ;  /* 0x000000060b0b7899 */ /* 0x000fe200080006ff */
[----:B------:R-:W-:Y:S11]  /*1690*/  BRA.U !UP0, `(.L_x_20) ;  /* 0x0000000108a87547 */ /* 0x000ff6000b800000 */
[----:B------:R-:W-:Y:S01]  /*16a0*/  UMOV UR16, URZ ;  /* 0x000000ff00107c82 */ /* 0x000fe20008000000 */
[----:B------:R-:W-:-:S05]  /*16b0*/  UMOV UR17, UR6 ;  /* 0x0000000600117c82 */ /* 0x000fca0008000000 */
.L_x_25:
[----:B-1----:R-:W-:Y:S01]  /*16c0*/  ULEA UR33, UR17, UR4, 0x3 ;  /* 0x0000000411217291 */ /* 0x002fe2000f8e18ff */
[----:B--2---:R-:W-:Y:S01]  /*16d0*/  @!P5 MOV R3, 0x3000 ;  /* 0x000030000003d802 */ /* 0x004fe20000000f00 */
[----:B--2---:R-:W-:Y:S10]  /*16e0*/  @P0 BRA `(.L_x_21) ;  /* 0x00000000000c0947 */ /* 0x004ff40003800000 */
[----:B------:R-:W-:-:S04]  /*16f0*/  SHF.L.U32 R4, R17, 0x1f, RZ ;  /* 0x0000001f11047819 */ /* 0x000fc800000006ff */
[----:B------:R-:W2:Y:S02]  /*1700*/  SYNCS.PHASECHK.TRANS64.TRYWAIT P0, [UR33+0x10], R4 ;  /* 0x00001004ff0075a7 */ /* 0x000ea40008001121 */
[----:B--2---:R-:W-:Y:S05]  /*1710*/  @!P0 BRA `(.L_x_22) ;  /* 0x0000005800d88947 */ /* 0x004fea0003800000 */
.L_x_21:
[----:B------:R2:W-:Y:S01]  /*1720*/  @!P5 SYNCS.ARRIVE.TRANS64 RZ, [UR33], R3 ;  /* 0x00000003ffffd9a7 */ /* 0x0005e20008000021 */
[----:B------:R-:W-:Y:S04]  /*1730*/  BSSY.RECONVERGENT B0, `(.L_x_23) ;  /* 0x0000003000007945 */ /* 0x000fe80003800200 */
[----:B------:R-:W-:Y:S05]  /*1740*/  @P4 BRA `(.L_x_24) ;  /* 0x0000000000044947 */ /* 0x000fea0003800000 */
[----:B------:R-:W-:Y:S05]  /*1750*/  BPT.TRAP 0x1 ;  /* 0x000000040000795c */ /* 0x000fea0000300000 */
.L_x_24:
[----:B------:R-:W-:Y:S05]  /*1760*/  BSYNC.RECONVERGENT B0 ;  /* 0x0000000000007941 */ /* 0x000fea0003800200 */
.L_x_23:
[----:B------:R-:W-:Y:S02]  /*1770*/  UIADD3 UR6, UPT, UPT, UR17, 0x1, URZ ;  /* 0x0000000111067890 */ /* 0x000fe4000fffe0ff */
[----:B------:R-:W-:Y:S02]  /*1780*/  ULEA UR32, UR17, UR4, 0xd ;  /* 0x0000000411207291 */ /* 0x000fe4000f8e68ff */
[----:B------:R-:W-:Y:S02]  /*1790*/  UISETP.NE.AND UP0, UPT, UR6, 0x2, UPT ;  /* 0x000000020600788c */ /* 0x000fe4000bf05270 */
[----:B------:R-:W-:Y:S02]  /*17a0*/  UIADD3 UR26, UP1, UPT, UR22, 0x80, URZ ;  /* 0x00000080161a7890 */ /* 0x000fe4000ff3e0ff */
[----:B------:R-:W-:Y:S02]  /*17b0*/  USEL UR9, URZ, 0x1, UP0 ;  /* 0x00000001ff097887 */ /* 0x000fe40008000000 */
[----:B------:R-:W-:-:S02]  /*17c0*/  USEL UR6, UR6, URZ, UP0 ;  /* 0x000000ff06067287 */ /* 0x000fc40008000000 */
[----:B------:R-:W-:Y:S02]  /*17d0*/  UIADD3 UR20, UP0, UPT, UR22, 0x180, URZ ;  /* 0x0000018016147890 */ /* 0x000fe4000ff1e0ff */
[----:B------:R-:W-:Y:S01]  /*17e0*/  ULEA UR8, UR6, UR4, 0x3 ;  /* 0x0000000406087291 */ /* 0x000fe2000f8e18ff */
[----:B------:R-:W-:Y:S01]  /*17f0*/  LOP3.LUT R17, R17, UR9, RZ, 0x3c, !PT ;  /* 0x0000000911117c12 */ /* 0x000fe2000f8e3cff */
[----:B------:R-:W-:Y:S02]  /*1800*/  USHF.L.U32 UR34, UR16, 0x5, URZ ;  /* 0x0000000510227899 */ /* 0x000fe400080006ff */
[----:B------:R-:W-:Y:S01]  /*1810*/  UIADD3.X UR27, UPT, UPT, URZ, UR23, URZ, UP1, !UPT ;  /* 0x00000017ff1b7290 */ /* 0x000fe20008ffe4ff */
[----:B-1----:R-:W-:Y:S01]  /*1820*/  SHF.L.U32 R2, R17, 0x1f, RZ ;  /* 0x0000001f11027819 */ /* 0x002fe200000006ff */
[----:B------:R-:W-:Y:S02]  /*1830*/  UIADD3 UR32, UPT, UPT, UR32, 0x6400, URZ ;  /* 0x0000640020207890 */ /* 0x000fe4000fffe0ff */
[----:B------:R-:W-:Y:S01]  /*1840*/  UIADD3.X UR21, UPT, UPT, URZ, UR23, URZ, UP0, !UPT ;  /* 0x00000017ff157290 */ /* 0x000fe200087fe4ff */
[----:B------:R1:W1:Y:S01]  /*1850*/  SYNCS.PHASECHK.TRANS64.TRYWAIT P0, [UR8+0x10], R2 ;  /* 0x00001002ff0075a7 */ /* 0x0002620008001108 */
[----:B------:R-:W-:Y:S01]  /*1860*/  ULEA UR8, UR17, UR4, 0xc ;  /* 0x0000000411087291 */ /* 0x000fe2000f8e60ff */
[----:B------:R-:W-:Y:S01]  /*1870*/  UMOV UR18, 0x0 ;  /* 0x0000000000127882 */ /* 0x000fe20000000000 */
[----:B------:R-:W-:-:S02]  /*1880*/  UMOV UR19, 0x10000000 ;  /* 0x1000000000137882 */ /* 0x000fc40000000000 */
[----:B------:R-:W-:Y:S01]  /*1890*/  UIADD3 UR8, UPT, UPT, UR8, 0xa400, URZ ;  /* 0x0000a40008087890 */ /* 0x000fe2000fffe0ff */
[----:B------:R1:W-:Y:S01]  /*18a0*/  UTMALDG.3D [UR32], [UR26], desc[UR18] ;  /* 0x000012201a0075b4 */ /* 0x0003e20008011000 */
[----:B------:R-:W-:Y:S01]  /*18b0*/  UMOV UR12, UR36 ;  /* 0x00000024000c7c82 */ /* 0x000fe20008000000 */
[----:B------:R-:W-:Y:S01]  /*18c0*/  UMOV UR9, UR33 ;  /* 0x0000002100097c82 */ /* 0x000fe20008000000 */
[----:B------:R-:W-:Y:S01]  /*18d0*/  UMOV UR10, UR34 ;  /* 0x00000022000a7c82 */ /* 0x000fe20008000000 */
[----:B------:R-:W-:Y:S01]  /*18e0*/  UIADD3 UR16, UPT, UPT, UR16, 0x1, URZ ;  /* 0x0000000110107890 */ /* 0x000fe2000fffe0ff */
[----:B------:R-:W-:Y:S01]  /*18f0*/  UMOV UR24, UR5 ;  /* 0x0000000500187c82 */ /* 0x000fe20008000000 */
[----:B------:R-:W-:Y:S02]  /*1900*/  UMOV UR17, UR6 ;  /* 0x0000000600117c82 */ /* 0x000fe40008000000 */
[----:B------:R1:W-:Y:S01]  /*1910*/  UTMALDG.3D [UR8], [UR20], desc[UR18] ;  /* 0x00001208140075b4 */ /* 0x0003e20008011000 */
[----:B------:R-:W-:-:S09]  /*1920*/  UISETP.NE.AND UP0, UPT, UR16, UR5, UPT ;  /* 0x000000051000728c */ /* 0x000fd2000bf05270 */
[----:B------:R-:W-:Y:S05]  /*1930*/  BRA.U UP0, `(.L_x_25) ;  /* 0xfffffffd00607547 */ /* 0x000fea000b83ffff */
.L_x_20:
[----:B-1----:R-:W-:Y:S01]  /*1940*/  ULEA UR8, UR6, UR4, 0x3 ;  /* 0x0000000406087291 */ /* 0x002fe2000f8e18ff */
[----:B------:R-:W-:Y:S01]  /*1950*/  SHF.L.U32 R2, R17, 0x1f, RZ ;  /* 0x0000001f11027819 */ /* 0x000fe200000006ff */
[----:B------:R-:W-:Y:S01]  /*1960*/  @!P1 SYNCS.ARRIVE.TRANS64.A1T0 RZ, [UR4+0x58], RZ ;  /* 0x000058ffffff99a7 */ /* 0x000fe20008100004 */
[----:B------:R-:W-:-:S06]  /*1970*/  UISETP.GT.AND UP0, UPT, UR15, UR14, UPT ;  /* 0x0000000e0f00728c */ /* 0x000fcc000bf04270 */
[----:B--2---:R1:W2:Y:S03]  /*1980*/  SYNCS.PHASECHK.TRANS64.TRYWAIT P0, [UR8+0x10], R2 ;  /* 0x00001002ff0075a7 */ /* 0x0042a60008001108 */
[----:B------:R-:W-:Y:S05]  /*1990*/  BRA.U !UP0, `(.L_x_26) ;  /* 0x0000000108ac7547 */ /* 0x000fea000b800000 */
[----:B------:R-:W-:Y:S01]  /*19a0*/  UIADD3 UR21, UPT, UPT, UR7, UR24, URZ ;  /* 0x0000001807157290 */ /* 0x000fe2000fffe0ff */
[----:B------:R-:W-:-:S11]  /*19b0*/  UMOV UR25, UR6 ;  /* 0x0000000600197c82 */ /* 0x000fd60008000000 */
.L_x_31:
[----:B-1----:R-:W-:Y:S01]  /*19c0*/  ULEA UR17, UR25, UR4, 0x3 ;  /* 0x0000000419117291 */ /* 0x002fe2000f8e18ff */
[----:B--2---:R-:W-:Y:S01]  /*19d0*/  @!P5 MOV R3, 0x3000 ;  /* 0x000030000003d802 */ /* 0x004fe20000000f00 */
[----:B--2---:R-:W-:Y:S10]  /*19e0*/  @P0 BRA `(.L_x_27) ;  /* 0x00000000000c0947 */ /* 0x004ff40003800000 */
[----:B------:R-:W-:-:S04]  /*19f0*/  SHF.L.U32 R4, R17, 0x1f, RZ ;  /* 0x0000001f11047819 */ /* 0x000fc800000006ff */
[----:B------:R-:W2:Y:S02]  /*1a00*/  SYNCS.PHASECHK.TRANS64.TRYWAIT P0, [UR17+0x10], R4 ;  /* 0x00001004ff0075a7 */ /* 0x000ea40008001111 */
[----:B--2---:R-:W-:Y:S05]  /*1a10*/  @!P0 BRA `(.L_x_28) ;  /* 0x0000005800308947 */ /* 0x004fea0003800000 */
.L_x_27:
[----:B------:R2:W-:Y:S01]  /*1a20*/  @!P5 SYNCS.ARRIVE.TRANS64 RZ, [UR17], R3 ;  /* 0x00000003ffffd9a7 */ /* 0x0005e20008000011 */
[----:B------:R-:W-:Y:S04]  /*1a30*/  BSSY.RECONVERGENT B0, `(.L_x_29) ;  /* 0x0000003000007945 */ /* 0x000fe80003800200 */
[----:B------:R-:W-:Y:S05]  /*1a40*/  @P4 BRA `(.L_x_30) ;  /* 0x0000000000044947 */ /* 0x000fea0003800000 */
[----:B------:R-:W-:Y:S05]  /*1a50*/  BPT.TRAP 0x1 ;  /* 0x000000040000795c */ /* 0x000fea0000300000 */
.L_x_30:
[----:B------:R-:W-:Y:S05]  /*1a60*/  BSYNC.RECONVERGENT B0 ;  /* 0x0000000000007941 */ /* 0x000fea0003800200 */
.L_x_29:
        /* <DEDUP_REMOVED lines=10> */
[----:B------:R-:W-:Y:S01]  /*1b10*/  UIADD3 UR16, UPT, UPT, UR16, 0x6400, URZ ;  /* 0x0000640010107890 */ /* 0x000fe2000fffe0ff */
[----:B-1----:R-:W-:Y:S01]  /*1b20*/  SHF.L.U32 R2, R17, 0x1f, RZ ;  /* 0x0000001f11027819 */ /* 0x002fe200000006ff */
[----:B------:R-:W-:Y:S02]  /*1b30*/  UIADD3.X UR31, UPT, UPT, URZ, UR23, URZ, UP1, !UPT ;  /* 0x00000017ff1f7290 */ /* 0x000fe40008ffe4ff */
[----:B------:R-:W-:Y:S01]  /*1b40*/  UIADD3.X UR29, UPT, UPT, URZ, UR23, URZ, UP0, !UPT ;  /* 0x00000017ff1d7290 */ /* 0x000fe200087fe4ff */
[----:B------:R1:W1:Y:S01]  /*1b50*/  SYNCS.PHASECHK.TRANS64.TRYWAIT P0, [UR8+0x10], R2 ;  /* 0x00001002ff0075a7 */ /* 0x0002620008001108 */
[----:B------:R-:W-:Y:S01]  /*1b60*/  ULEA UR8, UR25, UR4, 0xc ;  /* 0x0000000419087291 */ /* 0x000fe2000f8e60ff */
[----:B------:R-:W-:Y:S01]  /*1b70*/  UMOV UR26, 0x0 ;  /* 0x00000000001a7882 */ /* 0x000fe20000000000 */
[----:B------:R-:W-:-:S02]  /*1b80*/  UMOV UR27, 0x10000000 ;  /* 0x10000000001b7882 */ /* 0x000fc40000000000 */
[----:B------:R-:W-:Y:S01]  /*1b90*/  UIADD3 UR8, UPT, UPT, UR8, 0xa400, URZ ;  /* 0x0000a40008087890 */ /* 0x000fe2000fffe0ff */
[----:B------:R-:W-:Y:S01]  /*1ba0*/  UMOV UR19, UR35 ;  /* 0x0000002300137c82 */ /* 0x000fe20008000000 */
[----:B------:R-:W-:Y:S01]  /*1bb0*/  UMOV UR20, UR36 ;  /* 0x0000002400147c82 */ /* 0x000fe20008000000 */
[----:B------:R-:W-:Y:S01]  /*1bc0*/  UMOV UR12, UR36 ;  /* 0x00000024000c7c82 */ /* 0x000fe20008000000 */
[----:B------:R-:W-:Y:S01]  /*1bd0*/  UMOV UR9, UR17 ;  /* 0x0000001100097c82 */ /* 0x000fe20008000000 */
[----:B------:R-:W-:Y:S01]  /*1be0*/  UMOV UR10, UR18 ;  /* 0x00000012000a7c82 */ /* 0x000fe20008000000 */
[----:B------:R1:W-:Y:S01]  /*1bf0*/  UTMALDG.3D [UR16], [UR30], desc[UR26] ;  /* 0x00001a101e0075b4 */ /* 0x0003e20008011000 */
[----:B------:R-:W-:Y:S01]  /*1c00*/  UIADD3 UR24, UPT, UPT, UR24, 0x1, URZ ;  /* 0x0000000118187890 */ /* 0x000fe2000fffe0ff */
[----:B------:R-:W-:-:S03]  /*1c10*/  UMOV UR25, UR6 ;  /* 0x0000000600197c82 */ /* 0x000fc60008000000 */
[----:B------:R-:W-:Y:S01]  /*1c20*/  UISETP.NE.AND UP0, UPT, UR24, UR21, UPT ;  /* 0x000000151800728c */ /* 0x000fe2000bf05270 */
[----:B------:R1:W-:Y:S08]  /*1c30*/  UTMALDG.3D [UR8], [UR28], desc[UR26] ;  /* 0x00001a081c0075b4 */ /* 0x0003f00008011000 */
[----:B------:R-:W-:Y:S05]  /*1c40*/  BRA.U UP0, `(.L_x_31) ;  /* 0xfffffffd005c7547 */ /* 0x000fea000b83ffff */
.L_x_26:
[C---:B-1----:R-:W-:Y:S01]  /*1c50*/  LEA R2, R16.reuse, UR4, 0x3 ;  /* 0x0000000410027c11 */ /* 0x042fe2000f8e18ff */
[----:B------:R-:W-:Y:S01]  /*1c60*/  NOP ;  /* 0x0000000000007918 */ /* 0x000fe20000000000 */
[----:B--2---:R-:W-:Y:S02]  /*1c70*/  SHF.L.U32 R3, R13, 0x1f, RZ ;  /* 0x0000001f0d037819 */ /* 0x004fe400000006ff */
[----:B------:R-:W-:Y:S02]  /*1c80*/  LEA R4, R16, UR4, 0x4 ;  /* 0x0000000410047c11 */ /* 0x000fe4000f8e20ff */
[----:B------:R-:W1:Y:S02]  /*1c90*/  SYNCS.PHASECHK.TRANS64.TRYWAIT P0, [R2+URZ+0x60], R3 ;  /* 0x00006003020075a7 */ /* 0x000e6400080011ff */
[----:B-1----:R-:W-:Y:S05]  /*1ca0*/  @!P0 BRA `(.L_x_32) ;  /* 0x0000005400a48947 */ /* 0x002fea0003800000 */
.L_x_116:
[----:B------:R-:W2:Y:S01]  /*1cb0*/  LDS.128 R4, [R4+0xf0] ;  /* 0x0000f00004047984 */ /* 0x000ea20000000c00 */
[----:B---3--:R-:W-:Y:S01]  /*1cc0*/  ISETP.GE.AND P0, PT, R40, 0x1, PT ;  /* 0x000000012800780c */ /* 0x008fe20003f06270 */
[----:B-1----:R-:W-:Y:S01]  /*1cd0*/  VIADD R2, R2, 0x70 ;  /* 0x0000007002027836 */ /* 0x002fe20000000000 */
[----:B------:R-:W-:Y:S01]  /*1ce0*/  @!PT LDS RZ, [RZ] ;  /* 0x00000000fffff984 */ /* 0x000fe20000000800 */
[----:B------:R-:W-:Y:S01]  /*1cf0*/  @!PT LDS RZ, [RZ] ;  /* 0x00000000fffff984 */ /* 0x000fe20000000800 */
[----:B------:R-:W-:Y:S01]  /*1d00*/  @!PT LDS RZ, [RZ] ;  /* 0x00000000fffff984 */ /* 0x000fe20000000800 */
[----:B------:R-:W-:Y:S01]  /*1d10*/  @!PT LDS RZ, [RZ] ;  /* 0x00000000fffff984 */ /* 0x000fe20000000800 */
[----:B------:R1:W-:Y:S06]  /*1d20*/  MEMBAR.ALL.CTA ;  /* 0x0000000000007992 */ /* 0x0003ec0000008000 */
[----:B-1----:R-:W1:Y:S01]  /*1d30*/  FENCE.VIEW.ASYNC.S ;  /* 0x00000000000073c6 */ /* 0x002e620000000000 */
[----:B------:R-:W-:-:S04]  /*1d40*/  PRMT R2, RZ, 0x654, R2 ;  /* 0x00000654ff027816 */ /* 0x000fc80000000002 */
[----:B-1----:R1:W-:Y:S01]  /*1d50*/  SYNCS.ARRIVE.TRANS64.RED.A1T0 RZ, [R2+URZ], RZ ;  /* 0x000000ff02ff79a7 */ /* 0x0023e200081004ff */
[----:B--2---:R-:W-:-:S13]  /*1d60*/  LOP3.LUT P2, RZ, R6, 0x1, RZ, 0xc0, !PT ;  /* 0x0000000106ff7812 */ /* 0x004fda000784c0ff */
[----:B------:R-:W-:Y:S01]  /*1d70*/  @P2 SHF.R.U32.HI R3, RZ, 0x10, R5 ;  /* 0x00000010ff032819 */ /* 0x000fe20000011605 */
[----:B------:R-:W-:Y:S01]  /*1d80*/  VOTEU.ANY UP0, P2 ;  /* 0x0000000000ff7886 */ /* 0x000fe20001000100 */
[----:B------:R-:W-:Y:S02]  /*1d90*/  @P2 MOV R10, R4 ;  /* 0x00000004000a2202 */ /* 0x000fe40000000f00 */
[----:B------:R-:W-:Y:S02]  /*1da0*/  @P2 R2UR.BROADCAST UR8, R3 ;  /* 0x00000000030822ca */ /* 0x000fe400008e0000 */
[----:B------:R-:W-:-:S11]  /*1db0*/  @P2 LOP3.LUT R9, R5, 0xffff, RZ, 0xc0, !PT ;  /* 0x0000ffff05092812 */ /* 0x000fd600078ec0ff */
[----:B------:R-:W-:Y:S01]  /*1dc0*/  @UP0 UMOV UR36, UR8 ;  /* 0x0000000800240c82 */ /* 0x000fe20008000000 */
[----:B-1----:R-:W-:Y:S05]  /*1dd0*/  @!P0 BRA `(.L_x_33) ;  /* 0x0000000000b88947 */ /* 0x002fea0003800000 */
[----:B------:R-:W4:Y:S01]  /*1de0*/  LDC.64 R4, c[0x0][0xb18] ;  /* 0x0002c600ff047b82 */ /* 0x000f220000000a00 */
[----:B------:R-:W-:-:S07]  /*1df0*/  ISETP.NE.AND P3, PT, R40, 0x1, PT ;  /* 0x000000012800780c */ /* 0x000fce0003f65270 */
[----:B------:R-:W1:Y:S08]  /*1e00*/  LDC.64 R6, c[0x0][0xb10] ;  /* 0x0002c400ff067b82 */ /* 0x000e700000000a00 */
[----:B------:R-:W2:Y:S08]  /*1e10*/  LDC R14, c[0x0][0xb20] ;  /* 0x0002c800ff0e7b82 */ /* 0x000eb00000000800 */
[----:B------:R-:W3:Y:S01]  /*1e20*/  LDC R15, c[0x0][0xb0c] ;  /* 0x0002c300ff0f7b82 */ /* 0x000ee20000000800 */
[----:B----4-:R-:W-:Y:S01]  /*1e30*/  IMAD.HI.U32 R19, R0, R5, RZ ;  /* 0x0000000500137227 */ /* 0x010fe200078e00ff */
[----:B------:R-:W-:-:S03]  /*1e40*/  ISETP.NE.AND P0, PT, R4, 0x1, PT ;  /* 0x000000010400780c */ /* 0x000fc60003f05270 */
[----:B------:R-:W-:-:S03]  /*1e50*/  IMAD.HI.U32 R5, R9, R5, RZ ;  /* 0x0000000509057227 */ /* 0x000fc600078e00ff */
[----:B------:R-:W4:Y:S01]  /*1e60*/  LDC.64 R2, c[0x0][0xb28] ;  /* 0x0002ca00ff027b82 */ /* 0x000f220000000a00 */
[----:B-1----:R-:W-:-:S04]  /*1e70*/  IMAD.HI.U32 R20, R8, R6, RZ ;  /* 0x0000000608147227 */ /* 0x002fc800078e00ff */
[----:B------:R-:W-:Y:S01]  /*1e80*/  IMAD.HI.U32 R21, R10, R6, RZ ;  /* 0x000000060a157227 */ /* 0x000fe200078e00ff */
[----:B------:R-:W-:Y:S02]  /*1e90*/  SHF.R.U32.HI R20, RZ, R7, R20 ;  /* 0x00000007ff147219 */ /* 0x000fe40000011614 */
[-C--:B--2---:R-:W-:Y:S02]  /*1ea0*/  SHF.R.U32.HI R19, RZ, R14.reuse, R19 ;  /* 0x0000000eff137219 */ /* 0x084fe40000011613 */
[----:B------:R-:W-:Y:S02]  /*1eb0*/  SHF.R.U32.HI R5, RZ, R14, R5 ;  /* 0x0000000eff057219 */ /* 0x000fe40000011605 */
[----:B------:R-:W-:Y:S02]  /*1ec0*/  SEL R19, R0, R19, !P0 ;  /* 0x0000001300137207 */ /* 0x000fe40004000000 */
[----:B------:R-:W-:Y:S02]  /*1ed0*/  SHF.R.U32.HI R21, RZ, R7, R21 ;  /* 0x00000007ff157219 */ /* 0x000fe40000011615 */
[----:B---3--:R-:W-:-:S02]  /*1ee0*/  ISETP.NE.AND P1, PT, R15, 0x1, PT ;  /* 0x000000010f00780c */ /* 0x008fc40003f25270 */
[----:B------:R-:W-:Y:S02]  /*1ef0*/  SEL R5, R9, R5, !P0 ;  /* 0x0000000509057207 */ /* 0x000fe40004000000 */
[----:B------:R-:W-:Y:S02]  /*1f00*/  SEL R20, R8, R20, !P1 ;  /* 0x0000001408147207 */ /* 0x000fe40004800000 */
[----:B------:R-:W-:Y:S01]  /*1f10*/  SEL R21, R10, R21, !P1 ;  /* 0x000000150a157207 */ /* 0x000fe20004800000 */
[----:B----4-:R-:W-:-:S04]  /*1f20*/  IMAD.HI.U32 R18, R19, R2, RZ ;  /* 0x0000000213127227 */ /* 0x010fc800078e00ff */
        /* <DEDUP_REMOVED lines=10> */
[----:B------:R-:W-:-:S04]  /*1fd0*/  @!P0 IMAD.HI.U32 R7, R21, R2, RZ ;  /* 0x0000000215078227 */ /* 0x000fc800078e00ff */
[----:B------:R-:W-:Y:S01]  /*1fe0*/  IMAD.MOV R2, RZ, RZ, -R6 ;  /* 0x000000ffff027224 */ /* 0x000fe200078e0a06 */
[----:B------:R-:W-:Y:S02]  /*1ff0*/  @!P0 SHF.R.U32.HI R3, RZ, R3, R7 ;  /* 0x00000003ff038219 */ /* 0x000fe40000011607 */
[----:B------:R-:W-:Y:S01]  /*2000*/  IADD3 R7, PT, PT, -R5, RZ, RZ ;  /* 0x000000ff05077210 */ /* 0x000fe20007ffe1ff */
[----:B------:R-:W-:Y:S01]  /*2010*/  IMAD R2, R40, R2, R5 ;  /* 0x0000000228027224 */ /* 0x000fe200078e0205 */
        /* <DEDUP_REMOVED lines=10> */
.L_x_33:
[----:B------:R-:W1:Y:S02]  /*20c0*/  LDCU UR8, c[0x0][0xb30] ;  /* 0x00016600ff0877ac */ /* 0x000e640008000800 */
[----:B-1----:R-:W-:-:S09]  /*20d0*/  UISETP.NE.AND UP0, UPT, UR8, 0x1, UPT ;  /* 0x000000010800788c */ /* 0x002fd2000bf05270 */
[----:B------:R-:W-:Y:S05]  /*20e0*/  BRA.U UP0, `(.L_x_34) ;  /* 0x0000000100407547 */ /* 0x000fea000b800000 */
[----:B------:R-:W1:Y:S08]  /*20f0*/  LDC.64 R4, c[0x0][0xb10] ;  /* 0x0002c400ff047b82 */ /* 0x000e700000000a00 */
[----:B------:R-:W2:Y:S08]  /*2100*/  LDC.64 R2, c[0x0][0xb18] ;  /* 0x0002c600ff027b82 */ /* 0x000eb00000000a00 */
[----:B------:R-:W3:Y:S08]  /*2110*/  LDC R6, c[0x0][0xb20] ;  /* 0x0002c800ff067b82 */ /* 0x000ef00000000800 */
[----:B------:R-:W4:Y:S01]  /*2120*/  LDC R7, c[0x0][0xb0c] ;  /* 0x0002c300ff077b82 */ /* 0x000f220000000800 */
[----:B-1----:R-:W-:-:S05]  /*2130*/  IMAD.HI.U32 R4, R10, R4, RZ ;  /* 0x000000040a047227 */ /* 0x002fca00078e00ff */
[----:B------:R-:W-:Y:S01]  /*2140*/  SHF.R.U32.HI R4, RZ, R5, R4 ;  /* 0x00000005ff047219 */ /* 0x000fe20000011604 */
[----:B--2---:R-:W-:Y:S01]  /*2150*/  IMAD.HI.U32 R3, R9, R3, RZ ;  /* 0x0000000309037227 */ /* 0x004fe200078e00ff */
[----:B------:R-:W-:-:S04]  /*2160*/  ISETP.NE.AND P0, PT, R2, 0x1, PT ;  /* 0x000000010200780c */ /* 0x000fc80003f05270 */
[----:B---3--:R-:W-:-:S04]  /*2170*/  SHF.R.U32.HI R3, RZ, R6, R3 ;  /* 0x00000006ff037219 */ /* 0x008fc80000011603 */
[----:B------:R-:W-:Y:S02]  /*2180*/  SEL R3, R9, R3, !P0 ;  /* 0x0000000309037207 */ /* 0x000fe40004000000 */
[----:B----4-:R-:W-:-:S04]  /*2190*/  ISETP.NE.AND P1, PT, R7, 0x1, PT ;  /* 0x000000010700780c */ /* 0x010fc80003f25270 */
[----:B------:R-:W-:-:S05]  /*21a0*/  SEL R4, R10, R4, !P1 ;  /* 0x000000040a047207 */ /* 0x000fca0004800000 */
[----:B------:R-:W-:Y:S02]  /*21b0*/  IMAD.IADD R5, R3, 0x1, -R4 ;  /* 0x0000000103057824 */ /* 0x000fe400078e0a04 */
[----:B------:R-:W-:Y:S02]  /*21c0*/  IMAD.IADD R3, R4, 0x1, -R3 ;  /* 0x0000000104037824 */ /* 0x000fe400078e0a03 */
[----:B------:R-:W-:Y:S02]  /*21d0*/  IMAD R10, R5, R7, R10 ;  /* 0x00000007050a7224 */ /* 0x000fe400078e020a */
[----:B------:R-:W-:-:S07]  /*21e0*/  IMAD R9, R3, R2, R9 ;  /* 0x0000000203097224 */ /* 0x000fce00078e0209 */
.L_x_34:
[----:B------:R-:W-:Y:S01]  /*21f0*/  VIADD R16, R16, 0x1 ;  /* 0x0000000110107836 */ /* 0x000fe20000000000 */
[----:B------:R-:W-:Y:S01]  /*2200*/  PLOP3.LUT P1, PT, PT, PT, PT, 0x80, 0x8 ;  /* 0x000000000008781c */ /* 0x000fe20003f2f070 */
[----:B------:R-:W-:Y:S02]  /*2210*/  IMAD.IADD R15, R10, 0x1, R87 ;  /* 0x000000010a0f7824 */ /* 0x000fe400078e0257 */
[----:B------:R-:W-:Y:S01]  /*2220*/  IMAD.IADD R14, R9, 0x1, R86 ;  /* 0x00000001090e7824 */ /* 0x000fe200078e0256 */
[----:B------:R-:W-:-:S04]  /*2230*/  ISETP.NE.AND P0, PT, R16, 0x2, PT ;  /* 0x000000021000780c */ /* 0x000fc80003f05270 */
[----:B------:R-:W-:Y:S02]  /*2240*/  SEL R2, RZ, 0x1, P0 ;  /* 0x00000001ff027807 */ /* 0x000fe40000000000 */
[----:B------:R-:W-:Y:S02]  /*2250*/  SEL R16, R16, RZ, P0 ;  /* 0x000000ff10107207 */ /* 0x000fe40000000000 */
[----:B------:R-:W-:Y:S01]  /*2260*/  LOP3.LUT R13, R13, R2, RZ, 0x3c, !PT ;  /* 0x000000020d0d7212 */ /* 0x000fe200078e3cff */
[----:B------:R-:W-:Y:S06]  /*2270*/  @P2 BRA `(.L_x_35) ;  /* 0xfffffff000982947 */ /* 0x000fec000383ffff */
[----:B------:R-:W-:Y:S01]  /*2280*/  UIADD3 UR5, UPT, UPT, UR4, 0x10, URZ ;  /* 0x0000001004057890 */ /* 0x000fe2000fffe0ff */
[----:B------:R-:W-:-:S03]  /*2290*/  SHF.L.U32 R2, R17, 0x1f, RZ ;  /* 0x0000001f11027819 */ /* 0x000fc600000006ff */
[----:B------:R-:W-:-:S09]  /*22a0*/  ULEA UR4, UR6, UR5, 0x3 ;  /* 0x0000000506047291 */ /* 0x000fd2000f8e18ff */
[----:B------:R-:W1:Y:S02]  /*22b0*/  SYNCS.PHASECHK.TRANS64.TRYWAIT P0, [UR4], R2 ;  /* 0x00000002ff0075a7 */ /* 0x000e640008001104 */
[----:B-1----:R-:W-:Y:S05]  /*22c0*/  @!P0 BRA `(.L_x_36) ;  /* 0x0000005000308947 */ /* 0x002fea0003800000 */
.L_x_118:
[----:B------:R-:W-:-:S04]  /*22d0*/  UIADD3 UR6, UPT, UPT, UR6, 0x1, URZ ;  /* 0x0000000106067890 */ /* 0x000fc8000fffe0ff */
[----:B------:R-:W-:-:S04]  /*22e0*/  UISETP.NE.AND UP0, UPT, UR6, 0x2, UPT ;  /* 0x000000020600788c */ /* 0x000fc8000bf05270 */
[----:B------:R-:W-:Y:S02]  /*22f0*/  USEL UR4, URZ, 0x1, UP0 ;  /* 0x00000001ff047887 */ /* 0x000fe40008000000 */
[----:B------:R-:W-:-:S04]  /*2300*/  USEL UR6, UR6, URZ, UP0 ;  /* 0x000000ff06067287 */ /* 0x000fc80008000000 */
[----:B------:R-:W-:Y:S01]  /*2310*/  ULEA UR6, UR6, UR5, 0x3 ;  /* 0x0000000506067291 */ /* 0x000fe2000f8e18ff */
[----:B-1----:R-:W-:-:S04]  /*2320*/  LOP3.LUT R2, R17, UR4, RZ, 0x3c, !PT ;  /* 0x0000000411027c12 */ /* 0x002fc8000f8e3cff */
[----:B------:R-:W-:Y:S01]  /*2330*/  SHF.L.U32 R2, R2, 0x1f, RZ ;  /* 0x0000001f02027819 */ /* 0x000fe200000006ff */
[----:B----4-:R-:W-:-:S07]  /*2340*/  IMAD.U32 R0, RZ, RZ, UR6 ;  /* 0x00000006ff007e24 */ /* 0x010fce000f8e00ff */
.L_x_37:
[----:B-1----:R1:W2:Y:S02]  /*2350*/  SYNCS.PHASECHK.TRANS64.TRYWAIT P0, [R0+URZ], R2 ;  /* 0x00000002000075a7 */ /* 0x0022a400080011ff */
[----:B--2---:R-:W-:Y:S05]  /*2360*/  @!P0 NANOSLEEP.SYNCS 0x989680 ;  /* 0x009896800000895d */ /* 0x004fea0003900000 */
[----:B------:R-:W2:Y:S02]  /*2370*/  @!P0 SYNCS.PHASECHK.TRANS64 P0, [R0+URZ], R2 ;  /* 0x00000002000085a7 */ /* 0x000ea400080010ff */
[----:B--2---:R-:W-:Y:S05]  /*2380*/  @P0 EXIT ;  /* 0x000000000000094d */ /* 0x004fea0003800000 */
[----:B------:R-:W-:Y:S05]  /*2390*/  BRA `(.L_x_37) ;  /* 0xfffffffc00ec7947 */ /* 0x000fea000383ffff */
.L_x_17:
[----:B------:R-:W-:-:S04]  /*23a0*/  UISETP.NE.AND UP1, UPT, UR37, URZ, UPT ;  /* 0x000000ff2500728c */ /* 0x000fc8000bf25270 */
[----:B------:R-:W-:-:S09]  /*23b0*/  UISETP.NE.OR UP1, UPT, UR8, 0x1, UP1 ;  /* 0x000000010800788c */ /* 0x000fd20008f25670 */
[----:B------:R-:W-:Y:S05]  /*23c0*/  BRA.U UP1, `(.L_x_38) ;  /* 0x0000000501487547 */ /* 0x000fea000b800000 */
[----:B------:R-:W-:Y:S01]  /*23d0*/  ISETP.NE.AND P2, PT, R2, RZ, PT ;  /* 0x000000ff0200720c */ /* 0x000fe20003f45270 */
[----:B------:R-:W-:Y:S01]  /*23e0*/  IMAD.MOV.U32 R12, RZ, RZ, 0x1 ;  /* 0x00000001ff0c7424 */ /* 0x000fe200078e00ff */
[----:B------:R-:W-:Y:S02]  /*23f0*/  CS2R R10, SRZ ;  /* 0x00000000000a7805 */ /* 0x000fe4000001ff00 */
[----:B------:R-:W-:Y:S01]  /*2400*/  CS2R R8, SRZ ;  /* 0x0000000000087805 */ /* 0x000fe2000001ff00 */
[----:B------:R-:W-:Y:S01]  /*2410*/  UMOV UR4, 0x400 ;  /* 0x0000040000047882 */ /* 0x000fe20000000000 */
[----:B------:R-:W-:Y:S01]  /*2420*/  UMOV UR6, URZ ;  /* 0x000000ff00067c82 */ /* 0x000fe20008000000 */
[----:B------:R-:W-:-:S12]  /*2430*/  ULEA UR37, UR37, UR4, 0x18 ;  /* 0x0000000425257291 */ /* 0x000fd8000f8ec0ff */
.L_x_42:
[----:B------:R-:W-:Y:S02]  /*2440*/  LEA R0, R8, UR37, 0x3 ;  /* 0x0000002508007c11 */ /* 0x000fe4000f8e18ff */
[----:B------:R-:W-:-:S03]  /*2450*/  SHF.L.U32 R4, R9, 0x1f, RZ ;  /* 0x0000001f09047819 */ /* 0x000fc600000006ff */
[----:B------:R-:W-:Y:S01]  /*2460*/  VIADD R5, R0, 0xd0 ;  /* 0x000000d000057836 */ /* 0x000fe20000000000 */
[----:B------:R-:W1:Y:S02]  /*2470*/  SYNCS.PHASECHK.TRANS64.TRYWAIT P0, [R0+URZ+0xc0], R4 ;  /* 0x0000c004000075a7 */ /* 0x000e6400080011ff */
[----:B-1----:R-:W-:Y:S05]  /*2480*/  @!P0 BRA `(.L_x_39) ;  /* 0x0000004c00d88947 */ /* 0x002fea0003800000 */
.L_x_119:
[----:B------:R-:W-:Y:S01]  /*2490*/  ULEA UR5, UR6, UR37, 0x3 ;  /* 0x0000002506057291 */ /* 0x000fe2000f8e18ff */
[----:B-1----:R-:W-:Y:S01]  /*24a0*/  PRMT R0, RZ, 0x654, R5 ;  /* 0x00000654ff007816 */ /* 0x002fe20000000005 */
[----:B------:R-:W-:Y:S01]  /*24b0*/  @!P2 IMAD.MOV.U32 R4, RZ, RZ, 0x10 ;  /* 0x00000010ff04a424 */ /* 0x000fe200078e00ff */
[----:B------:R-:W-:Y:S01]  /*24c0*/  SHF.L.U32 R5, R12, 0x1f, RZ ;  /* 0x0000001f0c057819 */ /* 0x000fe200000006ff */
[----:B------:R-:W-:Y:S01]  /*24d0*/  UIADD3 UR4, UPT, UPT, UR5, 0x60, URZ ;  /* 0x0000006005047890 */ /* 0x000fe2000fffe0ff */
[----:B------:R1:W-:Y:S05]  /*24e0*/  SYNCS.ARRIVE.TRANS64.RED.A1T0 RZ, [R0+URZ], RZ ;  /* 0x000000ff00ff79a7 */ /* 0x0003ea00081004ff */
[----:B------:R-:W-:Y:S01]  /*24f0*/  IMAD.U32 R6, RZ, RZ, UR4 ;  /* 0x00000004ff067e24 */ /* 0x000fe2000f8e00ff */
[----:B------:R-:W2:Y:S04]  /*2500*/  SYNCS.PHASECHK.TRANS64.TRYWAIT P0, [UR5+0x70], R5 ;  /* 0x00007005ff0075a7 */ /* 0x000ea80008001105 */
[----:B------:R-:W-:Y:S01]  /*2510*/  PRMT R6, R2, 0x654, R6 ;  /* 0x0000065402067816 */ /* 0x000fe20000000006 */
[----:B-12---:R-:W-:Y:S06]  /*2520*/  @!P0 BRA `(.L_x_40) ;  /* 0x0000004c00c48947 */ /* 0x006fec0003800000 */
.L_x_121:
[----:B------:R-:W-:Y:S01]  /*2530*/  ULEA UR4, UR6, UR37, 0x4 ;  /* 0x0000002506047291 */ /* 0x000fe2000f8e20ff */
[----:B------:R-:W-:Y:S01]  /*2540*/  SEL R3, R6, R3, !P2 ;  /* 0x0000000306037207 */ /* 0x000fe20005000000 */
[----:B------:R-:W-:Y:S01]  /*2550*/  UIADD3 UR5, UPT, UPT, UR5, 0x60, URZ ;  /* 0x0000006005057890 */ /* 0x000fe2000fffe0ff */
[----:B-1----:R-:W-:Y:S01]  /*2560*/  LEA R0, R11, UR37, 0x3 ;  /* 0x000000250b007c11 */ /* 0x002fe2000f8e18ff */
[----:B------:R-:W-:Y:S01]  /*2570*/  UIADD3 UR4, UPT, UPT, UR4, 0xf0, URZ ;  /* 0x000000f004047890 */ /* 0x000fe2000fffe0ff */
[----:B------:R1:W-:Y:S01]  /*2580*/  @!P2 SYNCS.ARRIVE.TRANS64.RED RZ, [R3+URZ], R4 ;  /* 0x0000000403ffa9a7 */ /* 0x0003e200080004ff */
[----:B------:R-:W-:Y:S01]  /*2590*/  UIADD3 UR6, UPT, UPT, UR6, 0x1, URZ ;  /* 0x0000000106067890 */ /* 0x000fe2000fffe0ff */
[----:B------:R-:W-:-:S03]  /*25a0*/  VIADD R8, R8, 0x1 ;  /* 0x0000000108087836 */ /* 0x000fc60000000000 */
[----:B------:R-:W-:Y:S02]  /*25b0*/  UISETP.NE.AND UP0, UPT, UR6, 0x2, UPT ;  /* 0x000000020600788c */ /* 0x000fe4000bf05270 */
[----:B------:R-:W-:Y:S01]  /*25c0*/  ISETP.NE.AND P0, PT, R8, 0x2, PT ;  /* 0x000000020800780c */ /* 0x000fe20003f05270 */
[----:B------:R-:W-:Y:S06]  /*25d0*/  UGETNEXTWORKID.BROADCAST [UR4], [UR5] ;  /* 0x00000000040073ca */ /* 0x000fec0008000100 */
[----:B------:R-:W-:Y:S02]  /*25e0*/  USEL UR4, URZ, 0x1, UP0 ;  /* 0x00000001ff047887 */ /* 0x000fe40008000000 */
[----:B------:R-:W-:-:S04]  /*25f0*/  USEL UR6, UR6, URZ, UP0 ;  /* 0x000000ff06067287 */ /* 0x000fc80008000000 */
[----:B------:R-:W-:Y:S02]  /*2600*/  LOP3.LUT R12, R12, UR4, RZ, 0x3c, !PT ;  /* 0x000000040c0c7c12 */ /* 0x000fe4000f8e3cff */
[----:B-1----:R-:W-:-:S04]  /*2610*/  SHF.L.U32 R4, R10, 0x1f, RZ ;  /* 0x0000001f0a047819 */ /* 0x002fc800000006ff */
[----:B------:R-:W1:Y:S02]  /*2620*/  SYNCS.PHASECHK.TRANS64.TRYWAIT P1, [R0+URZ+0x60], R4 ;  /* 0x00006004000075a7 */ /* 0x000e6400080211ff */
[----:B-1----:R-:W-:Y:S05]  /*2630*/  @!P1 BRA `(.L_x_41) ;  /* 0x0000004c00989947 */ /* 0x002fea0003800000 */
.L_x_122:
[C---:B-1----:R-:W-:Y:S01]  /*2640*/  LEA R4, R11.reuse, UR37, 0x4 ;  /* 0x000000250b047c11 */ /* 0x042fe2000f8e20ff */
[----:B------:R-:W-:Y:S01]  /*2650*/  VIADD R0, R0, 0x70 ;  /* 0x0000007000007836 */ /* 0x000fe20000000000 */
[----:B------:R-:W-:Y:S01]  /*2660*/  SEL R8, R8, RZ, P0 ;  /* 0x000000ff08087207 */ /* 0x000fe20000000000 */
[----:B------:R-:W-:-:S03]  /*2670*/  VIADD R11, R11, 0x1 ;  /* 0x000000010b0b7836 */ /* 0x000fc60000000000 */
[----:B------:R-:W1:Y:S01]  /*2680*/  LDS.128 R4, [R4+0xf0] ;  /* 0x0000f00004047984 */ /* 0x000e620000000c00 */
[----:B------:R-:W-:Y:S02]  /*2690*/  PRMT R0, RZ, 0x654, R0 ;  /* 0x00000654ff007816 */ /* 0x000fe40000000000 */
[C---:B------:R-:W-:Y:S01]  /*26a0*/  ISETP.NE.AND P1, PT, R11.reuse, 0x2, PT ;  /* 0x000000020b00780c */ /* 0x040fe20003f25270 */
[----:B------:R-:W-:Y:S01]  /*26b0*/  @!PT LDS RZ, [RZ] ;  /* 0x00000000fffff984 */ /* 0x000fe20000000800 */
[----:B------:R-:W-:Y:S01]  /*26c0*/  @!PT LDS RZ, [RZ] ;  /* 0x00000000fffff984 */ /* 0x000fe20000000800 */
[----:B------:R-:W-:Y:S01]  /*26d0*/  @!PT LDS RZ, [RZ] ;  /* 0x00000000fffff984 */ /* 0x000fe20000000800 */
[----:B------:R-:W-:Y:S01]  /*26e0*/  @!PT LDS RZ, [RZ] ;  /* 0x00000000fffff984 */ /* 0x000fe20000000800 */
[----:B------:R2:W-:Y:S06]  /*26f0*/  MEMBAR.ALL.CTA ;  /* 0x0000000000007992 */ /* 0x0005ec0000008000 */
[----:B--2---:R-:W2:Y:S01]  /*2700*/  FENCE.VIEW.ASYNC.S ;  /* 0x00000000000073c6 */ /* 0x004ea20000000000 */
[----:B------:R-:W-:Y:S01]  /*2710*/  SEL R11, R11, RZ, P1 ;  /* 0x000000ff0b0b7207 */ /* 0x000fe20000800000 */
[----:B--2---:R2:W-:Y:S01]  /*2720*/  SYNCS.ARRIVE.TRANS64.RED.A1T0 RZ, [R0+URZ], RZ ;  /* 0x000000ff00ff79a7 */ /* 0x0045e200081004ff */
[----:B-1----:R-:W-:-:S02]  /*2730*/  LOP3.LUT P3, RZ, R6, 0x1, RZ, 0xc0, !PT ;  /* 0x0000000106ff7812 */ /* 0x002fc4000786c0ff */
[----:B------:R-:W-:-:S04]  /*2740*/  SEL R4, RZ, 0x1, P1 ;  /* 0x00000001ff047807 */ /* 0x000fc80000800000 */
[----:B------:R-:W-:Y:S02]  /*2750*/  LOP3.LUT R10, R10, R4, RZ, 0x3c, !PT ;  /* 0x000000040a0a7212 */ /* 0x000fe400078e3cff */
[----:B--2---:R-:W-:-:S04]  /*2760*/  SEL R0, RZ, 0x1, P0 ;  /* 0x00000001ff007807 */ /* 0x004fc80000000000 */
[----:B------:R-:W-:Y:S01]  /*2770*/  LOP3.LUT R9, R9, R0, RZ, 0x3c, !PT ;  /* 0x0000000009097212 */ /* 0x000fe200078e3cff */
[----:B------:R-:W-:Y:S06]  /*2780*/  @P3 BRA `(.L_x_42) ;  /* 0xfffffffc002c3947 */ /* 0x000fec000383ffff */
[----:B------:R-:W-:Y:S01]  /*2790*/  ULEA UR5, UR6, UR37, 0x3 ;  /* 0x0000002506057291 */ /* 0x000fe2000f8e18ff */
[----:B------:R-:W-:-:S08]  /*27a0*/  SHF.L.U32 R2, R12, 0x1f, RZ ;  /* 0x0000001f0c027819 */ /* 0x000fd000000006ff */
[----:B------:R-:W1:Y:S02]  /*27b0*/  SYNCS.PHASECHK.TRANS64 P0, [UR5+0x70], R2 ;  /* 0x00007002ff0075a7 */ /* 0x000e640008001005 */
[----:B-1----:R-:W-:Y:S05]  /*27c0*/  @P0 BRA `(.L_x_43) ;  /* 0x0000000000080947 */ /* 0x002fea0003800000 */
[----:B------:R-:W1:Y:S02]  /*27d0*/  SYNCS.PHASECHK.TRANS64.TRYWAIT P0, [UR5+0x70], R2 ;  /* 0x00007002ff0075a7 */ /* 0x000e640008001105 */
[----:B-1----:R-:W-:Y:S05]  /*27e0*/  @!P0 BRA `(.L_x_44) ;  /* 0x0000004c00408947 */ /* 0x002fea0003800000 */
.L_x_43:
[----:B------:R-:W-:-:S04]  /*27f0*/  UIADD3 UR4, UPT, UPT, UR6, 0x1, URZ ;  /* 0x0000000106047890 */ /* 0x000fc8000fffe0ff */
[----:B------:R-:W-:-:S04]  /*2800*/  UISETP.NE.AND UP0, UPT, UR4, 0x2, UPT ;  /* 0x000000020400788c */ /* 0x000fc8000bf05270 */
[----:B------:R-:W-:Y:S02]  /*2810*/  USEL UR7, URZ, 0x1, UP0 ;  /* 0x00000001ff077887 */ /* 0x000fe40008000000 */
[----:B------:R-:W-:-:S04]  /*2820*/  USEL UR4, UR4, URZ, UP0 ;  /* 0x000000ff04047287 */ /* 0x000fc80008000000 */
[----:B------:R-:W-:Y:S01]  /*2830*/  ULEA UR4, UR4, UR37, 0x3 ;  /* 0x0000002504047291 */ /* 0x000fe2000f8e18ff */
[----:B-1----:R-:W-:-:S04]  /*2840*/  LOP3.LUT R2, R12, UR7, RZ, 0x3c, !PT ;  /* 0x000000070c027c12 */ /* 0x002fc8000f8e3cff */
[----:B------:R-:W-:-:S04]  /*2850*/  SHF.L.U32 R0, R2, 0x1f, RZ ;  /* 0x0000001f02007819 */ /* 0x000fc800000006ff */
[----:B------:R-:W1:Y:S02]  /*2860*/  SYNCS.PHASECHK.TRANS64 P0, [UR4+0x70], R0 ;  /* 0x00007000ff0075a7 */ /* 0x000e640008001004 */
[----:B-1----:R-:W-:Y:S05]  /*2870*/  @P0 EXIT ;  /* 0x000000000000094d */ /* 0x002fea0003800000 */
[----:B------:R-:W-:Y:S02]  /*2880*/  SHF.L.U32 R2, R2, 0x1f, RZ ;  /* 0x0000001f02027819 */ /* 0x000fe400000006ff */
[----:B------:R-:W-:-:S07]  /*2890*/  MOV R0, UR4 ;  /* 0x0000000400007c02 */ /* 0x000fce0008000f00 */
.L_x_45:
[----:B-1----:R1:W2:Y:S02]  /*28a0*/  SYNCS.PHASECHK.TRANS64.TRYWAIT P0, [R0+URZ+0x70], R2 ;  /* 0x00007002000075a7 */ /* 0x0022a400080011ff */
[----:B--2---:R-:W-:Y:S05]  /*28b0*/  @!P0 NANOSLEEP.SYNCS 0x989680 ;  /* 0x009896800000895d */ /* 0x004fea0003900000 */
[----:B------:R-:W2:Y:S02]  /*28c0*/  @!P0 SYNCS.PHASECHK.TRANS64 P0, [R0+URZ+0x70], R2 ;  /* 0x00007002000085a7 */ /* 0x000ea400080010ff */
[----:B--2---:R-:W-:Y:S05]  /*28d0*/  @P0 EXIT ;  /* 0x000000000000094d */ /* 0x004fea0003800000 */
[----:B------:R-:W-:Y:S05]  /*28e0*/  BRA `(.L_x_45) ;  /* 0xfffffffc00ec7947 */ /* 0x000fea000383ffff */
.L_x_38:
[----:B------:R-:W-:-:S09]  /*28f0*/  UISETP.NE.AND UP1, UPT, UR8, URZ, UPT ;  /* 0x000000ff0800728c */ /* 0x000fd2000bf25270 */
[----:B------:R-:W-:Y:S05]  /*2900*/  BRA.U UP1, `(.L_x_46) ;  /* 0x0000000d017c7547 */ /* 0x000fea000b800000 */
[----:B------:R-:W-:Y:S01]  /*2910*/  UMOV UR4, 0x40 ;  /* 0x0000004000047882 */ /* 0x000fe20000000000 */
[----:B------:R-:W-:Y:S01]  /*2920*/  NOP ;  /* 0x0000000000007918 */ /* 0x000fe20000000000 */
[----:B------:R-:W-:Y:S01]  /*2930*/  ULEA UR4, UR37, UR4, 0x18 ;  /* 0x0000000425047291 */ /* 0x000fe2000f8ec0ff */
[----:B------:R-:W-:Y:S02]  /*2940*/  UMOV UR5, 0x400 ;  /* 0x0000040000057882 */ /* 0x000fe40000000000 */
[----:B------:R-:W-:-:S06]  /*2950*/  ULEA UR37, UR37, UR5, 0x18 ;  /* 0x0000000525257291 */ /* 0x000fcc000f8ec0ff */
[----:B------:R-:W1:Y:S02]  /*2960*/  LDS.U8 R0, [UR4+0x1c] ;  /* 0x00001c04ff007984 */ /* 0x000e640008000000 */
[----:B-1----:R-:W-:-:S13]  /*2970*/  ISETP.NE.AND P0, PT, R0, RZ, PT ;  /* 0x000000ff0000720c */ /* 0x002fda0003f05270 */
[----:B------:R-:W-:Y:S05]  /*2980*/  @P0 BRA `(.L_x_47) ;  /* 0x0000000000580947 */ /* 0x000fea0003800000 */
[----:B------:R-:W-:-:S13]  /*2990*/  ELECT P0, URZ, PT ;  /* 0x0000000000ff782f */ /* 0x000fda0003800000 */
[----:B------:R-:W-:Y:S05]  /*29a0*/  @!P0 BRA `(.L_x_48) ;  /* 0x0000000000608947 */ /* 0x000fea0003800000 */
[----:B------:R-:W-:Y:S01]  /*29b0*/  UMOV UR5, 0x10 ;  /* 0x0000001000057882 */ /* 0x000fe20000000000 */
[----:B------:R-:W-:Y:S01]  /*29c0*/  HFMA2 R0, -RZ, RZ, 0, 5.9604644775390625e-08 ;  /* 0x00000001ff007431 */ /* 0x000fe200000001ff */
[----:B------:R-:W-:-:S03]  /*29d0*/  MOV R2, 0xffff ;  /* 0x0000ffff00027802 */ /* 0x000fc60000000f00 */
[----:B------:R-:W-:Y:S04]  /*29e0*/  DEPBAR.LE SB1, 0x36 ;  /* 0x00009d800000791a */ /* 0x000fe80000000000 */
[----:B------:R-:W1:Y:S02]  /*29f0*/  UTCATOMSWS.FIND_AND_SET.ALIGN UP0, UR5, UR5 ;  /* 0x00000005000575e3 */ /* 0x000e640008000800 */
[----:B-1----:R-:W-:Y:S01]  /*2a00*/  MOV R3, UR5 ;  /* 0x0000000500037c02 */ /* 0x002fe20008000f00 */
[----:B------:R-:W-:Y:S06]  /*2a10*/  BRA.U UP0, `(.L_x_49) ;  /* 0x0000000100187547 */ /* 0x000fec000b800000 */
.L_x_50:
[----:B------:R-:W-:Y:S05]  /*2a20*/  NANOSLEEP 0x64 ;  /* 0x000000640000795d */ /* 0x000fea0003800000 */
[----:B------:R-:W-:-:S05]  /*2a30*/  UMOV UR5, 0x10 ;  /* 0x0000001000057882 */ /* 0x000fca0000000000 */
[----:B------:R-:W-:Y:S04]  /*2a40*/  DEPBAR.LE SB1, 0x36 ;  /* 0x00009d800000791a */ /* 0x000fe80000000000 */
[----:B------:R-:W1:Y:S02]  /*2a50*/  UTCATOMSWS.FIND_AND_SET.ALIGN UP0, UR5, UR5 ;  /* 0x00000005000575e3 */ /* 0x000e640008000800 */
[----:B-1----:R-:W-:Y:S01]  /*2a60*/  MOV R3, UR5 ;  /* 0x0000000500037c02 */ /* 0x002fe20008000f00 */
[----:B------:R-:W-:Y:S05]  /*2a70*/  BRA.U !UP0, `(.L_x_50) ;  /* 0xfffffffd08e87547 */ /* 0x000fea000b83ffff */
.L_x_49:
[-C--:B------:R-:W-:Y:S02]  /*2a80*/  SHF.L.U32 R2, R2, R3.reuse, RZ ;  /* 0x0000000302027219 */ /* 0x080fe400000006ff */
[----:B------:R-:W-:Y:S01]  /*2a90*/  SHF.L.U32 R0, R0, R3, RZ ;  /* 0x0000000300007219 */ /* 0x000fe200000006ff */
[----:B------:R-:W-:Y:S02]  /*2aa0*/  IMAD.SHL.U32 R3, R3, 0x20, RZ ;  /* 0x0000002003037824 */ /* 0x000fe400078e00ff */
[----:B------:R1:W-:Y:S04]  /*2ab0*/  ATOMS.OR RZ, [UR4+0x14], R2 ;  /* 0x00001402ffff798c */ /* 0x0003e8000b000004 */
[----:B------:R1:W-:Y:S04]  /*2ac0*/  ATOMS.OR RZ, [UR4+0x18], R0 ;  /* 0x00001800ffff798c */ /* 0x0003e8000b000004 */
[----:B------:R1:W-:Y:S01]  /*2ad0*/  STS [UR37+0x110], R3 ;  /* 0x00011003ff007988 */ /* 0x0003e20008000825 */
[----:B------:R-:W-:Y:S05]  /*2ae0*/  BRA `(.L_x_48) ;  /* 0x0000000000107947 */ /* 0x000fea0003800000 */
.L_x_47:
[----:B------:R-:W-:Y:S02]  /*2af0*/  MOV R0, 0xffffffff ;  /* 0xffffffff00007802 */ /* 0x000fe40000000f00 */
[----:B------:R-:W-:-:S03]  /*2b00*/  MOV R2, 0x2b30 ;  /* 0x00002b3000027802 */ /* 0x000fc60000000f00 */
[----:B------:R1:W-:Y:S04]  /*2b10*/  STS [UR37+0x110], R0 ;  /* 0x00011000ff007988 */ /* 0x0003e80008000825 */
[----:B-1-3-5:R-:W-:Y:S05]  /*2b20*/  CALL.REL.NOINC `($__internal_1_$__cuda_sm10x_tcgen05_guardrail_trap_phase_invalid_during_alloc) ;  /* 0x0000005000147944 */ /* 0x02afea0003c00000 */
.L_x_48:
[----:B------:R-:W-:Y:S05]  /*2b30*/  WARPSYNC.ALL ;  /* 0x0000000000007948 */ /* 0x000fea0003800000 */
[----:B------:R-:W2:Y:S01]  /*2b40*/  S2UR UR6, SR_CgaCtaId ;  /* 0x00000000000679c3 */ /* 0x000ea20000008800 */
[----:B------:R-:W-:Y:S01]  /*2b50*/  UMOV UR4, 0x400 ;  /* 0x0000040000047882 */ /* 0x000fe20000000000 */
[----:B------:R-:W-:-:S06]  /*2b60*/  NOP ;  /* 0x0000000000007918 */ /* 0x000fcc0000000000 */
[----:B------:R-:W-:Y:S06]  /*2b70*/  BAR.ARV 0x6, 0xa0 ;  /* 0x0182800000007b1d */ /* 0x000fec0000002000 */
[----:B------:R-:W4:Y:S01]  /*2b80*/  LDCU UR7, c[0x0][0x38c] ;  /* 0x00007180ff0777ac */ /* 0x000f220008000800 */
[----:B------:R-:W-:Y:S01]  /*2b90*/  IMAD.MOV.U32 R11, RZ, RZ, 0x1 ;  /* 0x00000001ff0b7424 */ /* 0x000fe200078e00ff */
[----:B------:R-:W-:Y:S01]  /*2ba0*/  CS2R R8, SRZ ;  /* 0x0000000000087805 */ /* 0x000fe2000001ff00 */
[----:B------:R-:W-:Y:S01]  /*2bb0*/  IMAD.MOV.U32 R10, RZ, RZ, RZ ;  /* 0x000000ffff0a7224 */ /* 0x000fe200078e00ff */
[----:B------:R-:W-:Y:S01]  /*2bc0*/  UMOV UR18, URZ ;  /* 0x000000ff00127c82 */ /* 0x000fe20008000000 */
[----:B------:R-:W-:Y:S01]  /*2bd0*/  UMOV UR17, URZ ;  /* 0x000000ff00117c82 */ /* 0x000fe20008000000 */
[----:B------:R-:W-:Y:S01]  /*2be0*/  UMOV UR22, 0x0 ;  /* 0x0000000000167882 */ /* 0x000fe20000000000 */
[----:B------:R-:W-:Y:S01]  /*2bf0*/  UMOV UR23, 0x8100490 ;  /* 0x0810049000177882 */ /* 0x000fe20000000000 */
[----:B------:R-:W-:Y:S01]  /*2c00*/  UMOV UR20, 0x0 ;  /* 0x0000000000147882 */ /* 0x000fe20000000000 */
[----:B------:R-:W-:Y:S01]  /*2c10*/  UMOV UR21, 0x8100490 ;  /* 0x0810049000157882 */ /* 0x000fe20000000000 */
[----:B--2---:R-:W-:Y:S01]  /*2c20*/  ULEA UR6, UR6, UR4, 0x18 ;  /* 0x0000000406067291 */ /* 0x004fe2000f8ec0ff */
[----:B------:R-:W2:Y:S03]  /*2c30*/  LDCU UR4, c[0x0][0x38c] ;  /* 0x00007180ff0477ac */ /* 0x000ea60008000800 */
[----:B------:R-:W-:-:S02]  /*2c40*/  UIADD3 UR11, UPT, UPT, UR6, 0x6400, URZ ;  /* 0x00006400060b7890 */ /* 0x000fc4000fffe0ff */
[----:B----4-:R-:W-:-:S03]  /*2c50*/  UIADD3 UR7, UPT, UPT, UR7, 0x1f, URZ ;  /* 0x0000001f07077890 */ /* 0x010fc6000fffe0ff */
[----:B-1----:R-:W1:Y:S01]  /*2c60*/  LDS R0, [UR6+0x110] ;  /* 0x00011006ff007984 */ /* 0x002e620008000800 */
[----:B------:R-:W-:Y:S02]  /*2c70*/  UIADD3 UR12, UPT, UPT, UR6, 0xa400, URZ ;  /* 0x0000a400060c7890 */ /* 0x000fe4000fffe0ff */
[----:B------:R-:W-:Y:S02]  /*2c80*/  USHF.R.S32.HI UR5, URZ, 0x1f, UR7 ;  /* 0x0000001fff057899 */ /* 0x000fe40008011407 */
[----:B------:R-:W-:Y:S02]  /*2c90*/  USHF.R.U32.HI UR11, URZ, 0x4, UR11 ;  /* 0x00000004ff0b7899 */ /* 0x000fe4000801160b */
[----:B------:R-:W-:Y:S02]  /*2ca0*/  ULEA.HI UR5, UR5, UR7, URZ, 0x5 ;  /* 0x0000000705057291 */ /* 0x000fe4000f8f28ff */
[----:B------:R-:W-:Y:S02]  /*2cb0*/  USHF.R.U32.HI UR12, URZ, 0x4, UR12 ;  /* 0x00000004ff0c7899 */ /* 0x000fe4000801160c */
[----:B------:R-:W-:-:S02]  /*2cc0*/  USHF.R.S32.HI UR5, URZ, 0x5, UR5 ;  /* 0x00000005ff057899 */ /* 0x000fc40008011405 */
[----:B------:R-:W-:Y:S02]  /*2cd0*/  ULOP3.LUT UR11, UR11, 0x3fff, URZ, 0xc0, !UPT ;  /* 0x00003fff0b0b7892 */ /* 0x000fe4000f8ec0ff */
[----:B------:R-:W-:Y:S02]  /*2ce0*/  UISETP.LT.AND UP0, UPT, UR5, 0x1, UPT ;  /* 0x000000010500788c */ /* 0x000fe4000bf01270 */
[----:B------:R-:W-:Y:S02]  /*2cf0*/  ULOP3.LUT UR12, UR12, 0x3fff, URZ, 0xc0, !UPT ;  /* 0x00003fff0c0c7892 */ /* 0x000fe4000f8ec0ff */
[----:B------:R-:W-:Y:S02]  /*2d00*/  USEL UR10, UR5, 0x1, !UP0 ;  /* 0x00000001050a7887 */ /* 0x000fe4000c000000 */
[----:B------:R-:W-:Y:S02]  /*2d10*/  ULOP3.LUT UR11, UR11, 0x10000, URZ, 0xfc, !UPT ;  /* 0x000100000b0b7892 */ /* 0x000fe4000f8efcff */
[----:B------:R-:W-:-:S02]  /*2d20*/  ULOP3.LUT UR12, UR12, 0x10000, URZ, 0xfc, !UPT ;  /* 0x000100000c0c7892 */ /* 0x000fc4000f8efcff */
[----:B------:R-:W-:Y:S02]  /*2d30*/  UIADD3 UR10, UPT, UPT, -UR10, URZ, URZ ;  /* 0x000000ff0a0a7290 */ /* 0x000fe4000fffe1ff */
[----:B--2---:R-:W-:Y:S01]  /*2d40*/  UISETP.GE.AND UP3, UPT, UR4, 0x1, UPT ;  /* 0x000000010400788c */ /* 0x004fe2000bf66270 */
[----:B-1----:R-:W-:-:S15]  /*2d50*/  R2UR UR19, R0 ;  /* 0x00000000001372ca */ /* 0x002fde00000e0000 */
.L_x_57:
[----:B------:R-:W-:Y:S02]  /*2d60*/  LEA R0, R10, UR6, 0x3 ;  /* 0x000000060a007c11 */ /* 0x000fe4000f8e18ff */
[----:B------:R-:W-:Y:S02]  /*2d70*/  SHF.L.U32 R2, R9, 0x1f, RZ ;  /* 0x0000001f09027819 */ /* 0x000fe400000006ff */
[----:B------:R-:W-:Y:S01]  /*2d80*/  PLOP3.LUT P0, PT, PT, PT, UP3, 0x80, 0x8 ;  /* 0x000000000008781c */ /* 0x000fe20003f0f038 */
[----:B------:R-:W-:Y:S01]  /*2d90*/  VIADD R3, R0, 0x70 ;  /* 0x0000007000037836 */ /* 0x000fe20000000000 */
[----:B-1----:R-:W1:Y:S02]  /*2da0*/  SYNCS.PHASECHK.TRANS64.TRYWAIT P1, [R0+URZ+0x60], R2 ;  /* 0x00006002000075a7 */ /* 0x002e6400080211ff */
[----:B-1--4-:R-:W-:Y:S09]  /*2db0*/  @!P1 BRA `(.L_x_51) ;  /* 0x0000004400e49947 */ /* 0x012ff20003800000 */
.L_x_124:
[----:B------:R-:W-:Y:S01]  /*2dc0*/  LEA R4, R10, UR6, 0x4 ;  /* 0x000000060a047c11 */ /* 0x000fe2000f8e20ff */
[----:B------:R-:W-:Y:S01]  /*2dd0*/  @UP3 ULEA UR4, UR17, UR6, 0x3 ;  /* 0x0000000611043291 */ /* 0x000fe2000f8e18ff */
[----:B------:R-:W-:Y:S01]  /*2de0*/  PLOP3.LUT P2, PT, PT, PT, PT, 0x80, 0x8 ;  /* 0x000000000008781c */ /* 0x000fe20003f4f070 */
[----:B------:R-:W-:Y:S01]  /*2df0*/  ULEA UR8, UR18, UR6, 0x3 ;  /* 0x0000000612087291 */ /* 0x000fe2000f8e18ff */
[----:B------:R-:W-:Y:S01]  /*2e00*/  PRMT R3, RZ, 0x654, R3 ;  /* 0x00000654ff037816 */ /* 0x000fe20000000003 */
[----:B------:R-:W-:Y:S01]  /*2e10*/  ULEA UR9, UR18, UR19, 0x6 ;  /* 0x0000001312097291 */ /* 0x000fe2000f8e30ff */
[----:B------:R-:W2:Y:S01]  /*2e20*/  LDS.128 R4, [R4+0xf0] ;  /* 0x0000f00004047984 */ /* 0x000ea20000000c00 */
[----:B-1----:R-:W-:Y:S02]  /*2e30*/  @P0 SHF.L.U32 R2, R8, 0x1f, RZ ;  /* 0x0000001f08020819 */ /* 0x002fe400000006ff */
[----:B------:R-:W-:Y:S01]  /*2e40*/  SHF.L.U32 R0, R11, 0x1f, RZ ;  /* 0x0000001f0b007819 */ /* 0x000fe200000006ff */
[----:B------:R-:W-:Y:S01]  /*2e50*/  @!PT LDS RZ, [RZ] ;  /* 0x00000000fffff984 */ /* 0x000fe20000000800 */
[----:B------:R-:W-:Y:S01]  /*2e60*/  @!PT LDS RZ, [RZ] ;  /* 0x00000000fffff984 */ /* 0x000fe20000000800 */
[----:B------:R-:W-:Y:S01]  /*2e70*/  @!PT LDS RZ, [RZ] ;  /* 0x00000000fffff984 */ /* 0x000fe20000000800 */
[----:B------:R-:W-:Y:S01]  /*2e80*/  @!PT LDS RZ, [RZ] ;  /* 0x00000000fffff984 */ /* 0x000fe20000000800 */
[----:B------:R1:W-:Y:S06]  /*2e90*/  MEMBAR.ALL.CTA ;  /* 0x0000000000007992 */ /* 0x0003ec0000008000 */
[----:B-1----:R-:W1:Y:S02]  /*2ea0*/  FENCE.VIEW.ASYNC.S ;  /* 0x00000000000073c6 */ /* 0x002e640000000000 */
[----:B-1----:R1:W-:Y:S01]  /*2eb0*/  SYNCS.ARRIVE.TRANS64.RED.A1T0 RZ, [R3+URZ], RZ ;  /* 0x000000ff03ff79a7 */ /* 0x0023e200081004ff */
[----:B------:R1:W4:Y:S01]  /*2ec0*/  @P0 SYNCS.PHASECHK.TRANS64.TRYWAIT P2, [UR4], R2 ;  /* 0x00000002ff0005a7 */ /* 0x0003220008041104 */
[----:B--2---:R-:W-:Y:S01]  /*2ed0*/  LOP3.LUT P1, RZ, R6, 0x1, RZ, 0xc0, !PT ;  /* 0x0000000106ff7812 */ /* 0x004fe2000782c0ff */
[----:B------:R-:W2:Y:S02]  /*2ee0*/  SYNCS.PHASECHK.TRANS64.TRYWAIT P0, [UR8+0xa0], R0 ;  /* 0x0000a000ff0075a7 */ /* 0x000ea40008001108 */
[----:B-12-4-:R-:W-:Y:S10]  /*2ef0*/  @!P0 BRA `(.L_x_52) ;  /* 0x0000004400a88947 */ /* 0x016ff40003800000 */
.L_x_126:
[----:B------:R-:W-:Y:S01]  /*2f00*/  IADD3 R10, PT, PT, R10, 0x1, RZ ;  /* 0x000000010a0a7810 */ /* 0x000fe20007ffe0ff */
[----:B------:R-:W-:Y:S06]  /*2f10*/  BRA.U !UP3, `(.L_x_53) ;  /* 0x000000010b987547 */ /* 0x000fec000b800000 */
[----:B------:R-:W-:Y:S01]  /*2f20*/  UPLOP3.LUT UP4, UPT, UPT, UPT, UPT, 0x40, 0x4 ;  /* 0x000000000004789c */ /* 0x000fe20003f8e870 */
[----:B------:R-:W-:Y:S01]  /*2f30*/  UMOV UR16, UR10 ;  /* 0x0000000a00107c82 */ /* 0x000fe20008000000 */
[----:B------:R-:W-:Y:S01]  /*2f40*/  UMOV UR15, UR5 ;  /* 0x00000005000f7c82 */ /* 0x000fe20008000000 */
[----:B------:R-:W-:-:S08]  /*2f50*/  UMOV UR14, UR17 ;  /* 0x00000011000e7c82 */ /* 0x000fd00008000000 */
.L_x_56:
[----:B------:R-:W-:Y:S02]  /*2f60*/  UIADD3 UR16, UPT, UPT, UR16, 0x1, URZ ;  /* 0x0000000110107890 */ /* 0x000fe4000fffe0ff */
[----:B--2---:R-:W-:Y:S02]  /*2f70*/  ULEA UR7, UR14, UR6, 0x3 ;  /* 0x000000060e077291 */ /* 0x004fe4000f8e18ff */
[----:B------:R-:W-:Y:S01]  /*2f80*/  UISETP.NE.AND UP0, UPT, UR16, URZ, UPT ;  /* 0x000000ff1000728c */ /* 0x000fe2000bf05270 */
[----:B----4-:R-:W-:Y:S10]  /*2f90*/  @P2 BRA `(.L_x_54) ;  /* 0x00000000000c2947 */ /* 0x010ff40003800000 */
[----:B-1----:R-:W-:Y:S04]  /*2fa0*/  SHF.L.U32 R2, R8, 0x1f, RZ ;  /* 0x0000001f08027819 */ /* 0x002fe800000006ff */
[----:B------:R-:W1:Y:S02]  /*2fb0*/  SYNCS.PHASECHK.TRANS64.TRYWAIT P0, [UR7], R2 ;  /* 0x00000002ff0075a7 */ /* 0x000e640008001107 */
[----:B-1----:R-:W-:Y:S05]  /*2fc0*/  @!P0 BRA `(.L_x_55) ;  /* 0x00000044008c8947 */ /* 0x002fea0003800000 */
.L_x_54:
[----:B------:R-:W-:Y:S01]  /*2fd0*/  UISETP.NE.AND UP1, UPT, UR15, 0x1, UPT ;  /* 0x000000010f00788c */ /* 0x000fe2000bf25270 */
[----:B------:R-:W-:Y:S01]  /*2fe0*/  PLOP3.LUT P2, PT, PT, PT, PT, 0x80, 0x8 ;  /* 0x000000000008781c */ /* 0x000fe20003f4f070 */
[----:B------:R-:W-:Y:S02]  /*2ff0*/  UIADD3 UR17, UPT, UPT, UR14, 0x1, URZ ;  /* 0x000000010e117890 */ /* 0x000fe4000fffe0ff */
[----:B------:R-:W-:Y:S02]  /*3000*/  ULEA UR24, UR14, UR12, 0x8 ;  /* 0x0000000c0e187291 */ /* 0x000fe4000f8e40ff */
[----:B------:R-:W-:Y:S01]  /*3010*/  UISETP.NE.AND UP2, UPT, UR17, 0x2, UPT ;  /* 0x000000021100788c */ /* 0x000fe2000bf45270 */
[----:B------:R-:W-:Y:S01]  /*3020*/  PLOP3.LUT P0, PT, PT, PT, UP1, 0x80, 0x8 ;  /* 0x000000000008781c */ /* 0x000fe20003f0f018 */
[----:B------:R-:W-:Y:S02]  /*3030*/  ULEA UR26, UR14, UR11, 0x9 ;  /* 0x0000000b0e1a7291 */ /* 0x000fe4000f8e48ff */
[----:B------:R-:W-:Y:S02]  /*3040*/  USEL UR13, URZ, 0x1, UP2 ;  /* 0x00000001ff0d7887 */ /* 0x000fe40009000000 */
[----:B------:R-:W-:Y:S02]  /*3050*/  USEL UR17, UR17, URZ, UP2 ;  /* 0x000000ff11117287 */ /* 0x000fe40009000000 */
[----:B------:R-:W-:Y:S02]  /*3060*/  UIADD3 UR30, UPT, UPT, UR24, 0x2, URZ ;  /* 0x00000002181e7890 */ /* 0x000fe4000fffe0ff */
[----:B------:R-:W-:Y:S01]  /*3070*/  @UP1 ULEA UR4, UR17, UR6, 0x3 ;  /* 0x0000000611041291 */ /* 0x000fe2000f8e18ff */
[----:B------:R-:W-:Y:S01]  /*3080*/  LOP3.LUT R8, R8, UR13, RZ, 0x3c, !PT ;  /* 0x0000000d08087c12 */ /* 0x000fe2000f8e3cff */
[----:B------:R-:W-:Y:S02]  /*3090*/  UIADD3 UR28, UPT, UPT, UR26, 0x2, URZ ;  /* 0x000000021a1c7890 */ /* 0x000fe4000fffe0ff */
[----:B------:R-:W-:Y:S01]  /*30a0*/  UIADD3 UR7, UPT, UPT, UR7, 0x10, URZ ;  /* 0x0000001007077890 */ /* 0x000fe2000fffe0ff */
[----:B-1----:R-:W-:Y:S01]  /*30b0*/  @P0 SHF.L.U32 R0, R8, 0x1f, RZ ;  /* 0x0000001f08000819 */ /* 0x002fe200000006ff */
[----:B------:R-:W-:Y:S01]  /*30c0*/  UMOV UR25, 0x80004020 ;  /* 0x8000402000197882 */ /* 0x000fe20000000000 */
[----:B------:R-:W-:Y:S01]  /*30d0*/  UMOV UR27, 0x80004020 ;  /* 0x80004020001b7882 */ /* 0x000fe20000000000 */
[----:B------:R-:W-:Y:S01]  /*30e0*/  UMOV UR31, 0x80004020 ;  /* 0x80004020001f7882 */ /* 0x000fe20000000000 */
[----:B------:R2:W4:Y:S01]  /*30f0*/  @P0 SYNCS.PHASECHK.TRANS64.TRYWAIT P2, [UR4], R0 ;  /* 0x00000000ff0005a7 */ /* 0x0005220008041104 */
[----:B------:R-:W-:Y:S01]  /*3100*/  UIADD3 UR15, UPT, UPT, UR15, -0x1, URZ ;  /* 0xffffffff0f0f7890 */ /* 0x000fe2000fffe0ff */
[----:B------:R2:W-:Y:S01]  /*3110*/  UTCHMMA gdesc[UR26], gdesc[UR24], tmem[UR9], tmem[UR22], idesc[UR23], UP4 ;  /* 0x00ff16181a0075ea */ /* 0x0005e2000a000009 */
[----:B------:R-:W-:Y:S01]  /*3120*/  UPLOP3.LUT UP4, UPT, UPT, UPT, UPT, 0x80, 0x8 ;  /* 0x000000000008789c */ /* 0x000fe20003f8f070 */
[----:B------:R-:W-:Y:S01]  /*3130*/  UMOV UR29, 0x80004020 ;  /* 0x80004020001d7882 */ /* 0x000fe20000000000 */
[----:B------:R-:W-:Y:S01]  /*3140*/  UMOV UR14, UR17 ;  /* 0x00000011000e7c82 */ /* 0x000fe20008000000 */
[----:B------:R2:W-:Y:S01]  /*3150*/  UTCHMMA gdesc[UR28], gdesc[UR30], tmem[UR9], tmem[UR20], idesc[UR21], UPT ;  /* 0x00ff141e1c0075ea */ /* 0x0005e2000b800009 */
[----:B------:R2:W-:Y:S01]  /*3160*/  UTCBAR [UR7], URZ ;  /* 0x000000ff070073e9 */ /* 0x0005e200080000ff */
[----:B------:R-:W-:Y:S06]  /*3170*/  BRA.U UP0, `(.L_x_56) ;  /* 0xfffffffd00787547 */ /* 0x000fec000b83ffff */
.L_x_53:
[----:B------:R-:W-:Y:S01]  /*3180*/  UIADD3 UR18, UPT, UPT, UR18, 0x1, URZ ;  /* 0x0000000112127890 */ /* 0x000fe2000fffe0ff */
[C---:B------:R-:W-:Y:S01]  /*3190*/  ISETP.NE.AND P0, PT, R10.reuse, 0x2, PT ;  /* 0x000000020a00780c */ /* 0x040fe20003f05270 */
[----:B------:R-:W-:Y:S02]  /*31a0*/  UIADD3 UR8, UPT, UPT, UR8, 0x80, URZ ;  /* 0x0000008008087890 */ /* 0x000fe4000fffe0ff */
[----:B------:R-:W-:Y:S01]  /*31b0*/  UISETP.NE.AND UP0, UPT, UR18, 0x4, UPT ;  /* 0x000000041200788c */ /* 0x000fe2000bf05270 */
[----:B-12---:R-:W-:Y:S02]  /*31c0*/  SEL R0, RZ, 0x1, P0 ;  /* 0x00000001ff007807 */ /* 0x006fe40000000000 */
[----:B------:R-:W-:Y:S01]  /*31d0*/  SEL R10, R10, RZ, P0 ;  /* 0x000000ff0a0a7207 */ /* 0x000fe20000000000 */
[----:B------:R-:W-:Y:S01]  /*31e0*/  USEL UR4, URZ, 0x1, UP0 ;  /* 0x00000001ff047887 */ /* 0x000fe20008000000 */
[----:B------:R-:W-:Y:S01]  /*31f0*/  LOP3.LUT R9, R9, R0, RZ, 0x3c, !PT ;  /* 0x0000000009097212 */ /* 0x000fe200078e3cff */
[----:B------:R-:W-:Y:S01]  /*3200*/  USEL UR18, UR18, URZ, UP0 ;  /* 0x000000ff12127287 */ /* 0x000fe20008000000 */
[----:B------:R1:W-:Y:S03]  /*3210*/  UTCBAR [UR8], URZ ;  /* 0x000000ff080073e9 */ /* 0x0003e600080000ff */
[----:B------:R-:W-:Y:S01]  /*3220*/  LOP3.LUT R11, R11, UR4, RZ, 0x3c, !PT ;  /* 0x000000040b0b7c12 */ /* 0x000fe2000f8e3cff */
[----:B------:R-:W-:Y:S07]  /*3230*/  @P1 BRA `(.L_x_57) ;  /* 0xfffffff800c81947 */ /* 0x000fee000383ffff */
[----:B------:R-:W2:Y:S01]  /*3240*/  S2UR UR4, SR_CgaCtaId ;  /* 0x00000000000479c3 */ /* 0x000ea20000008800 */
[----:B------:R-:W-:Y:S01]  /*3250*/  ELECT P0, URZ, PT ;  /* 0x0000000000ff782f */ /* 0x000fe20003800000 */
[----:B------:R-:W-:Y:S01]  /*3260*/  IMAD.MOV.U32 R0, RZ, RZ, 0x1 ;  /* 0x00000001ff007424 */ /* 0x000fe200078e00ff */
[----:B------:R-:W-:Y:S01]  /*3270*/  UIADD3 UR6, UPT, UPT, UR6, 0xa0, URZ ;  /* 0x000000a006067890 */ /* 0x000fe2000fffe0ff */
[----:B------:R-:W-:Y:S01]  /*3280*/  SHF.L.U32 R2, R11, 0x1f, RZ ;  /* 0x0000001f0b027819 */ /* 0x000fe200000006ff */
[----:B------:R-:W-:-:S03]  /*3290*/  UMOV UR5, 0x40 ;  /* 0x0000004000057882 */ /* 0x000fc60000000000 */
[----:B------:R-:W-:Y:S01]  /*32a0*/  UVIRTCOUNT.DEALLOC.SMPOOL 0x80 ;  /* 0x000000800000784c */ /* 0x000fe20000000000 */
[----:B--2---:R-:W-:Y:S02]  /*32b0*/  ULEA UR4, UR4, UR5, 0x18 ;  /* 0x0000000504047291 */ /* 0x004fe4000f8ec0ff */
[----:B------:R-:W-:-:S07]  /*32c0*/  ULEA UR5, UR18, UR6, 0x3 ;  /* 0x0000000612057291 */ /* 0x000fce000f8e18ff */
[----:B------:R2:W-:Y:S02]  /*32d0*/  @P0 STS.U8 [UR4+0x1c], R0 ;  /* 0x00001c00ff000988 */ /* 0x0005e40008000004 */
[----:B------:R-:W3:Y:S02]  /*32e0*/  SYNCS.PHASECHK.TRANS64.TRYWAIT P0, [UR5], R2 ;  /* 0x00000002ff0075a7 */ /* 0x000ee40008001105 */
[----:B--23--:R-:W-:Y:S05]  /*32f0*/  @!P0 BRA `(.L_x_58) ;  /* 0x0000004000d88947 */ /* 0x00cfea0003800000 */
.L_x_129:
[----:B------:R-:W-:-:S04]  /*3300*/  UIADD3 UR7, UPT, UPT, UR18, 0x1, URZ ;  /* 0x0000000112077890 */ /* 0x000fc8000fffe0ff */
[----:B------:R-:W-:-:S04]  /*3310*/  UISETP.NE.AND UP0, UPT, UR7, 0x4, UPT ;  /* 0x000000040700788c */ /* 0x000fc8000bf05270 */
[----:B-1----:R-:W-:Y:S02]  /*3320*/  USEL UR8, URZ, 0x1, UP0 ;  /* 0x00000001ff087887 */ /* 0x002fe40008000000 */
[----:B------:R-:W-:-:S04]  /*3330*/  USEL UR7, UR7, URZ, UP0 ;  /* 0x000000ff07077287 */ /* 0x000fc80008000000 */
[----:B------:R-:W-:Y:S01]  /*3340*/  ULEA UR5, UR7, UR6, 0x3 ;  /* 0x0000000607057291 */ /* 0x000fe2000f8e18ff */
[----:B--2---:R-:W-:-:S04]  /*3350*/  LOP3.LUT R2, R11, UR8, RZ, 0x3c, !PT ;  /* 0x000000080b027c12 */ /* 0x004fc8000f8e3cff */
[----:B------:R-:W-:-:S04]  /*3360*/  SHF.L.U32 R3, R2, 0x1f, RZ ;  /* 0x0000001f02037819 */ /* 0x000fc800000006ff */
[----:B------:R-:W1:Y:S02]  /*3370*/  SYNCS.PHASECHK.TRANS64.TRYWAIT P0, [UR5], R3 ;  /* 0x00000003ff0075a7 */ /* 0x000e640008001105 */
[----:B-1----:R-:W-:Y:S05]  /*3380*/  @!P0 BRA `(.L_x_59) ;  /* 0x0000004000cc8947 */ /* 0x002fea0003800000 */
.L_x_131:
[----:B------:R-:W-:-:S04]  /*3390*/  UIADD3 UR7, UPT, UPT, UR7, 0x1, URZ ;  /* 0x0000000107077890 */ /* 0x000fc8000fffe0ff */
[----:B------:R-:W-:-:S04]  /*33a0*/  UISETP.NE.AND UP0, UPT, UR7, 0x4, UPT ;  /* 0x000000040700788c */ /* 0x000fc8000bf05270 */
[----:B------:R-:W-:Y:S02]  /*33b0*/  USEL UR8, URZ, 0x1, UP0 ;  /* 0x00000001ff087887 */ /* 0x000fe40008000000 */
[----:B------:R-:W-:-:S04]  /*33c0*/  USEL UR7, UR7, URZ, UP0 ;  /* 0x000000ff07077287 */ /* 0x000fc80008000000 */
[----:B------:R-:W-:Y:S01]  /*33d0*/  ULEA UR5, UR7, UR6, 0x3 ;  /* 0x0000000607057291 */ /* 0x000fe2000f8e18ff */
[----:B------:R-:W-:-:S04]  /*33e0*/  LOP3.LUT R2, R2, UR8, RZ, 0x3c, !PT ;  /* 0x0000000802027c12 */ /* 0x000fc8000f8e3cff */
[----:B-1----:R-:W-:-:S04]  /*33f0*/  SHF.L.U32 R3, R2, 0x1f, RZ ;  /* 0x0000001f02037819 */ /* 0x002fc800000006ff */
[----:B------:R-:W1:Y:S02]  /*3400*/  SYNCS.PHASECHK.TRANS64.TRYWAIT P0, [UR5], R3 ;  /* 0x00000003ff0075a7 */ /* 0x000e640008001105 */
[----:B-1----:R-:W-:Y:S05]  /*3410*/  @!P0 BRA `(.L_x_60) ;  /* 0x0000004000c08947 */ /* 0x002fea0003800000 */
.L_x_133:
[----:B------:R-:W-:-:S04]  /*3420*/  UIADD3 UR7, UPT, UPT, UR7, 0x1, URZ ;  /* 0x0000000107077890 */ /* 0x000fc8000fffe0ff */
[----:B------:R-:W-:-:S04]  /*3430*/  UISETP.NE.AND UP0, UPT, UR7, 0x4, UPT ;  /* 0x000000040700788c */ /* 0x000fc8000bf05270 */
[----:B------:R-:W-:Y:S02]  /*3440*/  USEL UR5, URZ, 0x1, UP0 ;  /* 0x00000001ff057887 */ /* 0x000fe40008000000 */
[----:B------:R-:W-:-:S04]  /*3450*/  USEL UR7, UR7, URZ, UP0 ;  /* 0x000000ff07077287 */ /* 0x000fc80008000000 */
[----:B------:R-:W-:Y:S01]  /*3460*/  ULEA UR7, UR7, UR6, 0x3 ;  /* 0x0000000607077291 */ /* 0x000fe2000f8e18ff */
[----:B------:R-:W-:-:S04]  /*3470*/  LOP3.LUT R2, R2, UR5, RZ, 0x3c, !PT ;  /* 0x0000000502027c12 */ /* 0x000fc8000f8e3cff */
[----:B------:R-:W-:-:S04]  /*3480*/  SHF.L.U32 R2, R2, 0x1f, RZ ;  /* 0x0000001f02027819 */ /* 0x000fc800000006ff */
[----:B------:R-:W2:Y:S02]  /*3490*/  SYNCS.PHASECHK.TRANS64.TRYWAIT P0, [UR7], R2 ;  /* 0x00000002ff0075a7 */ /* 0x000ea40008001107 */
[----:B--2---:R-:W-:Y:S05]  /*34a0*/  @!P0 BRA `(.L_x_61) ;  /* 0x0000004000b48947 */ /* 0x004fea0003800000 */
.L_x_135:
[----:B------:R-:W-:Y:S01]  /*34b0*/  NOP ;  /* 0x0000000000007918 */ /* 0x000fe20000000000 */
[----:B-1----:R-:W1:Y:S01]  /*34c0*/  LDS R0, [UR4+0x14] ;  /* 0x00001404ff007984 */ /* 0x002e620008000800 */
[----:B------:R-:W-:Y:S01]  /*34d0*/  ULOP3.LUT UR6, UR19, 0xffff, URZ, 0xc0, !UPT ;  /* 0x0000ffff13067892 */ /* 0x000fe2000f8ec0ff */
[----:B------:R-:W-:Y:S01]  /*34e0*/  UMOV UR8, 0xffff ;  /* 0x0000ffff00087882 */ /* 0x000fe20000000000 */
[----:B------:R-:W-:Y:S02]  /*34f0*/  UMOV UR5, 0x1 ;  /* 0x0000000100057882 */ /* 0x000fe40000000000 */
[----:B------:R-:W-:-:S04]  /*3500*/  USHF.R.U32.HI UR6, URZ, 0x5, UR6 ;  /* 0x00000005ff067899 */ /* 0x000fc80008011606 */
[----:B------:R-:W-:Y:S02]  /*3510*/  USHF.L.U32 UR8, UR8, UR6, URZ ;  /* 0x0000000608087299 */ /* 0x000fe400080006ff */
[----:B------:R-:W-:-:S04]  /*3520*/  USHF.L.U32 UR5, UR5, UR6, URZ ;  /* 0x0000000605057299 */ /* 0x000fc800080006ff */
[----:B-1----:R-:W-:-:S04]  /*3530*/  LOP3.LUT R0, R0, UR8, RZ, 0xc0, !PT ;  /* 0x0000000800007c12 */ /* 0x002fc8000f8ec0ff */
[----:B------:R-:W-:-:S13]  /*3540*/  ISETP.NE.AND P0, PT, R0, UR8, PT ;  /* 0x0000000800007c0c */ /* 0x000fda000bf05270 */
[----:B------:R-:W-:Y:S05]  /*3550*/  @P0 BRA `(.L_x_62) ;  /* 0x0000000000580947 */ /* 0x000fea0003800000 */
[----:B------:R-:W1:Y:S02]  /*3560*/  LDS R0, [UR4+0x18] ;  /* 0x00001804ff007984 */ /* 0x000e640008000800 */
[----:B-1----:R-:W-:-:S04]  /*3570*/  LOP3.LUT R0, R0, UR5, RZ, 0xc0, !PT ;  /* 0x0000000500007c12 */ /* 0x002fc8000f8ec0ff */
[----:B------:R-:W-:-:S13]  /*3580*/  ISETP.NE.AND P0, PT, R0, UR5, PT ;  /* 0x0000000500007c0c */ /* 0x000fda000bf05270 */
[----:B------:R-:W-:Y:S05]  /*3590*/  @P0 BRA `(.L_x_63) ;  /* 0x00000000003c0947 */ /* 0x000fea0003800000 */
[----:B------:R-:W1:Y:S01]  /*35a0*/  S2R R2, SR_LANEID ;  /* 0x0000000000027919 */ /* 0x000e620000000000 */
[----:B------:R-:W-:Y:S01]  /*35b0*/  ULOP3.LUT UR8, URZ, UR8, URZ, 0x33, !UPT ;  /* 0x00000008ff087292 */ /* 0x000fe2000f8e33ff */
[----:B------:R-:W-:Y:S02]  /*35c0*/  VOTEU.ANY UR7, UPT, PT ;  /* 0x0000000000077886 */ /* 0x000fe400038e0100 */
[----:B------:R-:W-:-:S03]  /*35d0*/  UFLO.U32 UR7, UR7 ;  /* 0x00000007000772bd */ /* 0x000fc600080e0000 */
[----:B------:R-:W-:-:S04]  /*35e0*/  IMAD.U32 R0, RZ, RZ, UR8 ;  /* 0x00000008ff007e24 */ /* 0x000fc8000f8e00ff */
[----:B------:R2:W3:Y:S02]  /*35f0*/  REDUX UR6, R0 ;  /* 0x00000000000673c4 */ /* 0x0004e40000000000 */
[----:B------:R1:W-:Y:S02]  /*3600*/  UTCATOMSWS.AND URZ, UR8 ;  /* 0x0000000800ff79e3 */ /* 0x0003e40008000000 */
[----:B-1----:R-:W-:Y:S02]  /*3610*/  ISETP.EQ.U32.AND P0, PT, R2, UR7, PT ;  /* 0x0000000702007c0c */ /* 0x002fe4000bf02070 */
[----:B--2---:R-:W-:Y:S02]  /*3620*/  LOP3.LUT R0, RZ, UR5, RZ, 0x33, !PT ;  /* 0x00000005ff007c12 */ /* 0x004fe4000f8e33ff */
[----:B---3--:R-:W-:Y:S02]  /*3630*/  MOV R2, UR6 ;  /* 0x0000000600027c02 */ /* 0x008fe40008000f00 */
[----:B------:R-:W1:Y:S07]  /*3640*/  REDUX UR5, R0 ;  /* 0x00000000000573c4 */ /* 0x000e6e0000000000 */
[----:B------:R2:W-:Y:S01]  /*3650*/  @P0 ATOMS.AND RZ, [UR4+0x14], R2 ;  /* 0x00001402ffff098c */ /* 0x0005e2000a800004 */
[----:B-1----:R-:W-:-:S05]  /*3660*/  IMAD.U32 R0, RZ, RZ, UR5 ;  /* 0x00000005ff007e24 */ /* 0x002fca000f8e00ff */
[----:B------:R2:W-:Y:S01]  /*3670*/  @P0 ATOMS.AND RZ, [UR4+0x18], R0 ;  /* 0x00001800ffff098c */ /* 0x0005e2000a800004 */
[----:B------:R-:W-:Y:S05]  /*3680*/  BRA `(.L_x_64) ;  /* 0x0000000000147947 */ /* 0x000fea0003800000 */
.L_x_63:
[----:B------:R-:W-:Y:S02]  /*3690*/  MOV R2, 0x36b0 ;  /* 0x000036b000027802 */ /* 0x000fe40000000f00 */
[----:B----45:R-:W-:Y:S05]  /*36a0*/  CALL.REL.NOINC `($__internal_0_$__cuda_sm10x_tcgen05_guardrail_trap_col_being_dealloced_not_returned_by_alloc) ;  /* 0x0000004400287944 */ /* 0x030fea0003c00000 */
[----:B------:R-:W-:Y:S05]  /*36b0*/  BRA `(.L_x_64) ;  /* 0x0000000000087947 */ /* 0x000fea0003800000 */
.L_x_62:
[----:B------:R-:W-:Y:S02]  /*36c0*/  MOV R2, 0x36e0 ;  /* 0x000036e000027802 */ /* 0x000fe40000000f00 */
[----:B----45:R-:W-:Y:S05]  /*36d0*/  CALL.REL.NOINC `($__internal_2_$__cuda_sm10x_tcgen05_guardrail_trap_unallocated_columns_being_dealloced) ;  /* 0x0000004400347944 */ /* 0x030fea0003c00000 */
.L_x_64:
[----:B------:R-:W-:Y:S01]  /*36e0*/  NOP ;  /* 0x0000000000007918 */ /* 0x000fe20000000000 */
[----:B------:R-:W-:Y:S05]  /*36f0*/  EXIT ;  /* 0x000000000000794d */ /* 0x000fea0003800000 */
.L_x_46:
[----:B------:R-:W-:-:S09]  /*3700*/  UISETP.NE.OR UP2, UPT, UR8, 0x3, !UP2 ;  /* 0x000000030800788c */ /* 0x000fd2000d745670 */
[----:B------:R-:W-:Y:S05]  /*3710*/  BRA.U UP2, `(.L_x_65) ;  /* 0x0000000d02b07547 */ /* 0x000fea000b800000 */
[----:B------:R-:W1:Y:S01]  /*3720*/  LDC R0, c[0x0][0xb30] ;  /* 0x0002cc00ff007b82 */ /* 0x000e620000000800 */
[----:B------:R-:W2:Y:S01]  /*3730*/  LDCU.64 UR8, c[0x0][0x888] ;  /* 0x00011100ff0877ac */ /* 0x000ea20008000a00 */
[----:B------:R-:W-:Y:S02]  /*3740*/  HFMA2 R27, -RZ, RZ, 0, 0 ;  /* 0x00000000ff1b7431 */ /* 0x000fe400000001ff */
[----:B------:R-:W-:Y:S01]  /*3750*/  IMAD.MOV.U32 R29, RZ, RZ, 0x1 ;  /* 0x00000001ff1d7424 */ /* 0x000fe200078e00ff */
[----:B------:R-:W-:Y:S01]  /*3760*/  MOV R25, 0x2000 ;  /* 0x0000200000197802 */ /* 0x000fe20000000f00 */
[----:B------:R-:W4:Y:S01]  /*3770*/  LDCU.64 UR4, c[0x0][0x890] ;  /* 0x00011200ff0477ac */ /* 0x000f220008000a00 */
[----:B------:R-:W-:Y:S01]  /*3780*/  IMAD.MOV.U32 R28, RZ, RZ, RZ ;  /* 0x000000ffff1c7224 */ /* 0x000fe200078e00ff */
[----:B------:R-:W3:Y:S01]  /*3790*/  LDC R24, c[0x0][0x370] ;  /* 0x0000dc00ff187b82 */ /* 0x000ee20000000800 */
[----:B------:R-:W-:Y:S01]  /*37a0*/  UMOV UR7, 0x400 ;  /* 0x0000040000077882 */ /* 0x000fe20000000000 */
[----:B------:R-:W-:-:S02]  /*37b0*/  UPLOP3.LUT UP1, UPT, UPT, UPT, UPT, 0x40, 0x4 ;  /* 0x000000000004789c */ /* 0x000fc40003f2e870 */
[----:B------:R-:W-:Y:S01]  /*37c0*/  ULEA UR7, UR37, UR7, 0x18 ;  /* 0x0000000725077291 */ /* 0x000fe2000f8ec0ff */
[----:B------:R-:W-:-:S03]  /*37d0*/  UMOV UR13, URZ ;  /* 0x000000ff000d7c82 */ /* 0x000fc60008000000 */
[----:B------:R-:W3:Y:S01]  /*37e0*/  LDC R3, c[0x0][0xb0c] ;  /* 0x0002c300ff037b82 */ /* 0x000ee20000000800 */
[----:B--2---:R-:W-:Y:S02]  /*37f0*/  UISETP.NE.U32.AND UP3, UPT, UR8, URZ, UPT ;  /* 0x000000ff0800728c */ /* 0x004fe4000bf65070 */
[----:B----4-:R-:W-:-:S05]  /*3800*/  UISETP.NE.U32.AND UP4, UPT, UR4, URZ, UPT ;  /* 0x000000ff0400728c */ /* 0x010fca000bf85070 */
[----:B------:R-:W2:Y:S01]  /*3810*/  LDC R18, c[0x0][0xb20] ;  /* 0x0002c800ff127b82 */ /* 0x000ea20000000800 */
[----:B-1----:R-:W-:Y:S01]  /*3820*/  ISETP.NE.AND P1, PT, R0, 0x1, PT ;  /* 0x000000010000780c */ /* 0x002fe20003f25270 */
[----:B------:R-:W-:Y:S02]  /*3830*/  UISETP.NE.AND.EX UP3, UPT, UR9, URZ, UPT, UP3 ;  /* 0x000000ff0900728c */ /* 0x000fe4000bf65330 */
[----:B------:R-:W-:-:S04]  /*3840*/  UISETP.NE.AND.EX UP4, UPT, UR5, URZ, UPT, UP4 ;  /* 0x000000ff0500728c */ /* 0x000fc8000bf85340 */
[----:B------:R-:W1:Y:S08]  /*3850*/  LDC.64 R30, c[0x0][0x348] ;  /* 0x0000d200ff1e7b82 */ /* 0x000e700000000a00 */
[----:B------:R-:W4:Y:S08]  /*3860*/  LDC.64 R16, c[0x0][0xb10] ;  /* 0x0002c400ff107b82 */ /* 0x000f300000000a00 */
[----:B------:R-:W1:Y:S08]  /*3870*/  LDC.64 R6, c[0x0][0xb18] ;  /* 0x0002c600ff067b82 */ /* 0x000e700000000a00 */
[----:B------:R-:W1:Y:S08]  /*3880*/  LDC.64 R4, c[0x0][0xb28] ;  /* 0x0002ca00ff047b82 */ /* 0x000e700000000a00 */
[----:B--23--:R-:W1:Y:S02]  /*3890*/  LDC R19, c[0x0][0x374] ;  /* 0x0000dd00ff137b82 */ /* 0x00ce640000000800 */
.L_x_74:
[C---:B------:R-:W-:Y:S02]  /*38a0*/  LEA R0, R28.reuse, UR7, 0x3 ;  /* 0x000000071c007c11 */ /* 0x040fe4000f8e18ff */
[----:B------:R-:W-:Y:S02]  /*38b0*/  SHF.L.U32 R2, R27, 0x1f, RZ ;  /* 0x0000001f1b027819 */ /* 0x000fe400000006ff */
[----:B------:R-:W-:Y:S02]  /*38c0*/  LEA R20, R28, UR7, 0x4 ;  /* 0x000000071c147c11 */ /* 0x000fe4000f8e20ff */
[----:B--2---:R-:W2:Y:S02]  /*38d0*/  SYNCS.PHASECHK.TRANS64.TRYWAIT P0, [R0+URZ+0x60], R2 ;  /* 0x00006002000075a7 */ /* 0x004ea400080011ff */
[----:B--2---:R-:W-:Y:S05]  /*38e0*/  @!P0 BRA `(.L_x_66) ;  /* 0x0000003c00bc8947 */ /* 0x004fea0003800000 */
.L_x_136:
[----:B------:R-:W-:Y:S01]  /*38f0*/  ISETP.GE.AND P0, PT, R40, 0x1, PT ;  /* 0x000000012800780c */ /* 0x000fe20003f06270 */
[----:B------:R-:W3:Y:S01]  /*3900*/  LDS.128 R20, [R20+0xf0] ;  /* 0x0000f00014147984 */ /* 0x000ee20000000c00 */
[----:B--2---:R-:W-:Y:S01]  /*3910*/  VIADD R0, R0, 0x70 ;  /* 0x0000007000007836 */ /* 0x004fe20000000000 */
[----:B------:R-:W-:Y:S01]  /*3920*/  @!PT LDS RZ, [RZ] ;  /* 0x00000000fffff984 */ /* 0x000fe20000000800 */
[----:B------:R-:W-:Y:S01]  /*3930*/  @!PT LDS RZ, [RZ] ;  /* 0x00000000fffff984 */ /* 0x000fe20000000800 */
[----:B------:R-:W-:Y:S01]  /*3940*/  @!PT LDS RZ, [RZ] ;  /* 0x00000000fffff984 */ /* 0x000fe20000000800 */
[----:B------:R-:W-:Y:S01]  /*3950*/  @!PT LDS RZ, [RZ] ;  /* 0x00000000fffff984 */ /* 0x000fe20000000800 */
[----:B------:R2:W-:Y:S06]  /*3960*/  MEMBAR.ALL.CTA ;  /* 0x0000000000007992 */ /* 0x0005ec0000008000 */
[----:B--2---:R-:W2:Y:S01]  /*3970*/  FENCE.VIEW.ASYNC.S ;  /* 0x00000000000073c6 */ /* 0x004ea20000000000 */
[----:B------:R-:W-:Y:S04]  /*3980*/  PRMT R0, RZ, 0x654, R0 ;  /* 0x00000654ff007816 */ /* 0x000fe80000000000 */
[----:B--2---:R2:W-:Y:S01]  /*3990*/  SYNCS.ARRIVE.TRANS64.RED.A1T0 RZ, [R0+URZ], RZ ;  /* 0x000000ff00ff79a7 */ /* 0x0045e200081004ff */
[----:B---3--:R-:W-:Y:S11]  /*39a0*/  LOP3.LUT P3, RZ, R22, 0x1, RZ, 0xc0, !PT ;  /* 0x0000000116ff7812 */ /* 0x008ff6000786c0ff */
[----:B------:R-:W-:Y:S02]  /*39b0*/  @!UPT UIADD3 URZ, UPT, UPT, URZ, URZ, URZ ;  /* 0x000000fffffff290 */ /* 0x000fe4000fffe0ff */
[----:B------:R-:W-:Y:S02]  /*39c0*/  @P3 MOV R11, R20 ;  /* 0x00000014000b3202 */ /* 0x000fe40000000f00 */
[----:B------:R-:W-:Y:S01]  /*39d0*/  @P3 LOP3.LUT R10, R21, 0xffff, RZ, 0xc0, !PT ;  /* 0x0000ffff150a3812 */ /* 0x000fe200078ec0ff */
[----:B--2---:R-:W-:Y:S06]  /*39e0*/  @!P0 BRA `(.L_x_67) ;  /* 0x0000000000a48947 */ /* 0x004fec0003800000 */
[-C--:B-1----:R-:W-:Y:S01]  /*39f0*/  IMAD.HI.U32 R0, R19, R7.reuse, RZ ;  /* 0x0000000713007227 */ /* 0x082fe200078e00ff */
[----:B------:R-:W-:Y:S02]  /*3a00*/  ISETP.NE.AND P0, PT, R6, 0x1, PT ;  /* 0x000000010600780c */ /* 0x000fe40003f05270 */
[----:B------:R-:W-:Y:S01]  /*3a10*/  ISETP.NE.AND P2, PT, R40, 0x1, PT ;  /* 0x000000012800780c */ /* 0x000fe20003f45270 */
[----:B----4-:R-:W-:Y:S01]  /*3a20*/  IMAD.HI.U32 R9, R24, R16, RZ ;  /* 0x0000001018097227 */ /* 0x010fe200078e00ff */
[----:B------:R-:W-:Y:S02]  /*3a30*/  SHF.R.U32.HI R0, RZ, R18, R0 ;  /* 0x00000012ff007219 */ /* 0x000fe40000011600 */
[----:B------:R-:W-:Y:S01]  /*3a40*/  ISETP.NE.AND P4, PT, R3, 0x1, PT ;  /* 0x000000010300780c */ /* 0x000fe20003f85270 */
[----:B------:R-:W-:Y:S01]  /*3a50*/  IMAD.HI.U32 R13, R10, R7, RZ ;  /* 0x000000070a0d7227 */ /* 0x000fe200078e00ff */
[----:B------:R-:W-:Y:S02]  /*3a60*/  SHF.R.U32.HI R9, RZ, R17, R9 ;  /* 0x00000011ff097219 */ /* 0x000fe40000011609 */
[----:B------:R-:W-:Y:S01]  /*3a70*/  SEL R0, R19, R0, !P0 ;  /* 0x0000000013007207 */ /* 0x000fe20004000000 */
[----:B------:R-:W-:Y:S01]  /*3a80*/  IMAD.HI.U32 R12, R11, R16, RZ ;  /* 0x000000100b0c7227 */ /* 0x000fe200078e00ff */
[----:B------:R-:W-:Y:S03]  /*3a90*/  SEL R9, R24, R9, !P4 ;  /* 0x0000000918097207 */ /* 0x000fe60006000000 */
[-C--:B------:R-:W-:Y:S01]  /*3aa0*/  IMAD.HI.U32 R8, R0, R4.reuse, RZ ;  /* 0x0000000400087227 */ /* 0x080fe200078e00ff */
[----:B------:R-:W-:Y:S03]  /*3ab0*/  SHF.R.U32.HI R12, RZ, R17, R12 ;  /* 0x00000011ff0c7219 */ /* 0x000fe6000001160c */
[----:B------:R-:W-:Y:S01]  /*3ac0*/  IMAD.HI.U32 R2, R9, R4, RZ ;  /* 0x0000000409027227 */ /* 0x000fe200078e00ff */
[-C--:B------:R-:W-:Y:S02]  /*3ad0*/  @P2 SHF.R.U32.HI R0, RZ, R5.reuse, R8 ;  /* 0x00000005ff002219 */ /* 0x080fe40000011608 */
[----:B------:R-:W-:Y:S02]  /*3ae0*/  SHF.R.U32.HI R8, RZ, R18, R13 ;  /* 0x00000012ff087219 */ /* 0x000fe4000001160d */
[----:B------:R-:W-:Y:S01]  /*3af0*/  @P2 SHF.R.U32.HI R9, RZ, R5, R2 ;  /* 0x00000005ff092219 */ /* 0x000fe20000011602 */
[----:B------:R-:W-:Y:S01]  /*3b00*/  IMAD R0, R40, R0, RZ ;  /* 0x0000000028007224 */ /* 0x000fe200078e02ff */
[----:B------:R-:W-:Y:S02]  /*3b10*/  SEL R8, R10, R8, !P0 ;  /* 0x000000080a087207 */ /* 0x000fe40004000000 */
[----:B------:R-:W-:Y:S01]  /*3b20*/  SEL R2, R11, R12, !P4 ;  /* 0x0000000c0b027207 */ /* 0x000fe20006000000 */
[----:B------:R-:W-:Y:S01]  /*3b30*/  IMAD R12, R40, R9, RZ ;  /* 0x00000009280c7224 */ /* 0x000fe200078e02ff */
[C---:B------:R-:W-:Y:S01]  /*3b40*/  ISETP.GE.AND P0, PT, R8.reuse, R0, PT ;  /* 0x000000000800720c */ /* 0x040fe20003f06270 */
[----:B------:R-:W-:Y:S03]  /*3b50*/  IMAD.HI.U32 R0, R8, R4, RZ ;  /* 0x0000000408007227 */ /* 0x000fe600078e00ff */
[----:B------:R-:W-:Y:S02]  /*3b60*/  ISETP.GE.OR P0, PT, R2, R12, P0 ;  /* 0x0000000c0200720c */ /* 0x000fe40000706670 */
[-C--:B------:R-:W-:Y:S04]  /*3b70*/  SHF.R.U32.HI R0, RZ, R5.reuse, R0 ;  /* 0x00000005ff007219 */ /* 0x080fe80000011600 */
[----:B------:R-:W-:Y:S05]  /*3b80*/  SEL R13, R8, R0, !P2 ;  /* 0x00000000080d7207 */ /* 0x000fea0005000000 */
[----:B------:R-:W-:Y:S02]  /*3b90*/  IMAD.MOV R12, RZ, RZ, -R13 ;  /* 0x000000ffff0c7224 */ /* 0x000fe400078e0a0d */
[----:B------:R-:W-:Y:S04]  /*3ba0*/  @!P0 IMAD.HI.U32 R0, R2, R4, RZ ;  /* 0x0000000402008227 */ /* 0x000fe800078e00ff */
[----:B------:R-:W-:Y:S01]  /*3bb0*/  IMAD R12, R40, R12, R8 ;  /* 0x0000000c280c7224 */ /* 0x000fe200078e0208 */
[----:B------:R-:W-:Y:S04]  /*3bc0*/  @!P0 SHF.R.U32.HI R0, RZ, R5, R0 ;  /* 0x00000005ff008219 */ /* 0x000fe80000011600 */
[----:B------:R-:W-:Y:S04]  /*3bd0*/  @!P0 SEL R0, R2, R0, !P2 ;  /* 0x0000000002008207 */ /* 0x000fe80005000000 */
[----:B------:R-:W-:Y:S01]  /*3be0*/  @!P0 IADD3 R13, PT, PT, R13, -R0, RZ ;  /* 0x800000000d0d8210 */ /* 0x000fe20007ffe0ff */
[----:B------:R-:W-:Y:S01]  /*3bf0*/  @!P0 IMAD R0, R9, R12, R0 ;  /* 0x0000000c09008224 */ /* 0x000fe200078e0200 */
[----:B------:R-:W-:Y:S01]  /*3c00*/  IADD3 R9, PT, PT, -R8, RZ, RZ ;  /* 0x000000ff08097210 */ /* 0x000fe20007ffe1ff */
[--C-:B------:R-:W-:Y:S02]  /*3c10*/  IMAD.MOV R12, RZ, RZ, -R2.reuse ;  /* 0x000000ffff0c7224 */ /* 0x100fe400078e0a02 */
[----:B------:R-:W-:Y:S02]  /*3c20*/  @!P0 IMAD R8, R13, R40, R2 ;  /* 0x000000280d088224 */ /* 0x000fe400078e0202 */
[----:B------:R-:W-:Y:S02]  /*3c30*/  @!P0 IMAD.MOV.U32 R2, RZ, RZ, R0 ;  /* 0x000000ffff028224 */ /* 0x000fe400078e0000 */
[----:B------:R-:W-:Y:S02]  /*3c40*/  IMAD R11, R3, R12, R11 ;  /* 0x0000000c030b7224 */ /* 0x000fe400078e020b */
[----:B------:R-:W-:Y:S02]  /*3c50*/  IMAD R10, R6, R9, R10 ;  /* 0x00000009060a7224 */ /* 0x000fe400078e020a */
[----:B------:R-:W-:Y:S02]  /*3c60*/  IMAD R11, R2, R3, R11 ;  /* 0x00000003020b7224 */ /* 0x000fe400078e020b */
[----:B------:R-:W-:Y:S02]  /*3c70*/  IMAD R10, R8, R6, R10 ;  /* 0x00000006080a7224 */ /* 0x000fe400078e020a */
.L_x_67:
[----:B------:R-:W-:Y:S05]  /*3c80*/  BRA.U UP1, `(.L_x_68) ;  /* 0x0000000101107547 */ /* 0x000fea000b800000 */
[----:B------:R-:W-:Y:S04]  /*3c90*/  MOV R2, UR6 ;  /* 0x0000000600027c02 */ /* 0x000fe80008000f00 */
[----:B------:R-:W-:Y:S04]  /*3ca0*/  SHF.L.U32 R2, R2, 0x1f, RZ ;  /* 0x0000001f02027819 */ /* 0x000fe800000006ff */
[----:B------:R-:W2:Y:S02]  /*3cb0*/  SYNCS.PHASECHK.TRANS64.TRYWAIT P0, [UR7+0x58], R2 ;  /* 0x00005802ff0075a7 */ /* 0x000ea40008001107 */
[----:B--2---:R-:W-:Y:S05]  /*3cc0*/  @!P0 BRA `(.L_x_69) ;  /* 0x0000003800d88947 */ /* 0x004fea0003800000 */
.L_x_68:
[----:B------:R-:W-:Y:S02]  /*3cd0*/  R2UR UR11, R15 ;  /* 0x000000000f0b72ca */ /* 0x000fe400000e0000 */
[----:B------:R-:W-:Y:S02]  /*3ce0*/  R2UR UR10, R14 ;  /* 0x000000000e0a72ca */ /* 0x000fe400000e0000 */
[----:B------:R-:W-:Y:S04]  /*3cf0*/  ISETP.NE.U32.AND P2, PT, RZ, UR4, PT ;  /* 0x00000004ff007c0c */ /* 0x000fe8000bf45070 */
[----:B------:R-:W-:Y:S05]  /*3d00*/  ISETP.NE.AND.EX P2, PT, RZ, UR5, PT, P2 ;  /* 0x00000005ff007c0c */ /* 0x000fea000bf45320 */
[----:B------:R-:W-:Y:S02]  /*3d10*/  USHF.L.U32 UR11, UR11, 0x7, URZ ;  /* 0x000000070b0b7899 */ /* 0x000fe400080006ff */
[----:B------:R-:W-:Y:S01]  /*3d20*/  USHF.L.U32 UR10, UR10, 0x6, URZ ;  /* 0x000000060a0a7899 */ /* 0x000fe200080006ff */
[----:B------:R-:W-:Y:S11]  /*3d30*/  BRA.U !UP4, `(.L_x_70) ;  /* 0x000000010c347547 */ /* 0x000ff6000b800000 */
[----:B------:R-:W-:Y:S01]  /*3d40*/  UPLOP3.LUT UP0, UPT, UPT, UPT, UP3, 0x80, 0x8 ;  /* 0x000000000008789c */ /* 0x000fe20003f0f030 */
[----:B--2---:R-:W-:Y:S02]  /*3d50*/  HFMA2 R0, -RZ, RZ, 0, 5.9604644775390625e-08 ;  /* 0x00000001ff007431 */ /* 0x004fe400000001ff */
[----:B------:R-:W-:Y:S03]  /*3d60*/  IMAD.MOV.U32 R88, RZ, RZ, 0x1 ;  /* 0x00000001ff587424 */ /* 0x000fe600078e00ff */
[----:B------:R-:W-:Y:S05]  /*3d70*/  PLOP3.LUT P0, PT, PT, PT, UP0, 0x80, 0x8 ;  /* 0x000000000008781c */ /* 0x000fea0003f0f008 */
[----:B------:R-:W2:Y:S01]  /*3d80*/  @UP0 LDCU.64 UR14, c[0x0][0x888] ;  /* 0x00011100ff0e07ac */ /* 0x000ea20008000a00 */
[----:B------:R-:W-:Y:S07]  /*3d90*/  @UP0 UIMAD UR8, UR36, UR4, URZ ;  /* 0x00000004240802a4 */ /* 0x000fee000f8e02ff */
[----:B------:R-:W-:Y:S01]  /*3da0*/  @!P0 PRMT R88, R0, 0x7610, R88 ;  /* 0x0000761000588816 */ /* 0x000fe20000000058 */
[----:B--2---:R-:W-:Y:S03]  /*3db0*/  @UP0 UIMAD.WIDE UR14, UR8, 0x4, UR14 ;  /* 0x00000004080e08a5 */ /* 0x004fe6000f8e020e */
[----:B------:R-:W2:Y:S03]  /*3dc0*/  @!UP0 LDCU UR8, c[0x0][0x880] ;  /* 0x00011000ff0887ac */ /* 0x000ea60008000800 */
[----:B------:R-:W-:Y:S01]  /*3dd0*/  IMAD.U32 R8, RZ, RZ, UR14 ;  /* 0x0000000eff087e24 */ /* 0x000fe2000f8e00ff */
[----:B------:R-:W-:Y:S05]  /*3de0*/  MOV R9, UR15 ;  /* 0x0000000f00097c02 */ /* 0x000fea0008000f00 */
[----:B-----5:R3:W5:Y:S02]  /*3df0*/  @P0 LDG.E R49, desc[UR46][R8.64] ;  /* 0x0000002e08310981 */ /* 0x020764000c1e1900 */
[----:B--23--:R-:W-:Y:S07]  /*3e00*/  @!P0 IMAD.U32 R49, RZ, RZ, UR8 ;  /* 0x00000008ff318e24 */ /* 0x00cfee000f8e00ff */
.L_x_70:
[----:B-----5:R-:W-:Y:S01]  /*3e10*/  @!P2 FSETP.EQ.AND P0, PT, R49, RZ, PT ;  /* 0x000000ff3100a20b */ /* 0x020fe20003f02000 */
[----:B------:R-:W-:Y:S01]  /*3e20*/  @!UPT UIADD3 URZ, UPT, UPT, URZ, URZ, URZ ;  /* 0x000000fffffff290 */ /* 0x000fe2000fffe0ff */
[----:B------:R-:W-:Y:S11]  /*3e30*/  @!P2 BRA `(.L_x_71) ;  /* 0x000000000014a947 */ /* 0x000ff60003800000 */
[----:B------:R-:W-:Y:S02]  /*3e40*/  LOP3.LUT P2, RZ, R88, 0xff, RZ, 0xc0, !PT ;  /* 0x000000ff58ff7812 */ /* 0x000fe4000784c0ff */
[----:B------:R-:W-:Y:S04]  /*3e50*/  PLOP3.LUT P0, PT, PT, PT, UP0, 0x80, 0x8 ;  /* 0x000000000008781c */ /* 0x000fe80003f0f008 */
[----:B------:R-:W-:Y:S07]  /*3e60*/  PLOP3.LUT P0, PT, P0, PT, PT, 0x8, 0x80 ;  /* 0x000000000080781c */ /* 0x000fee000070e170 */
[----:B------:R-:W-:Y:S11]  /*3e70*/  @P2 FSETP.EQ.AND P0, PT, R49, RZ, PT ;  /* 0x000000ff3100220b */ /* 0x000ff60003f02000 */
[----:B------:R-:W-:Y:S02]  /*3e80*/  @!UPT UIADD3 URZ, UPT, UPT, URZ, URZ, URZ ;  /* 0x000000fffffff290 */ /* 0x000fe4000fffe0ff */
.L_x_71:
[----:B------:R-:W-:Y:S01]  /*3e90*/  ULEA UR15, UR13, UR7, 0x3 ;  /* 0x000000070d0f7291 */ /* 0x000fe2000f8e18ff */
[----:B------:R-:W-:Y:S02]  /*3ea0*/  SHF.L.U32 R9, R29, 0x1f, RZ ;  /* 0x0000001f1d097819 */ /* 0x000fe400000006ff */
[----:B------:R-:W-:Y:S04]  /*3eb0*/  ELECT P4, URZ, PT ;  /* 0x0000000000ff782f */ /* 0x000fe80003880000 */
[----:B------:R-:W-:Y:S02]  /*3ec0*/  PLOP3.LUT P4, PT, P0, P4, PT, 0xf2, 0x2f ;  /* 0x00000000002f781c */ /* 0x000fe40000789e72 */
[----:B------:R-:W3:Y:S11]  /*3ed0*/  SYNCS.PHASECHK.TRANS64.TRYWAIT P2, [UR15+0x38], R9 ;  /* 0x00003809ff0075a7 */ /* 0x000ef6000804110f */
[----:B-1----:R-:W-:Y:S05]  /*3ee0*/  @!P4 IADD3 R8, P0, PT, R30, 0x580, RZ ;  /* 0x000005801e08c810 */ /* 0x002fea0007f1e0ff */
[----:B--2---:R-:W-:Y:S01]  /*3ef0*/  @!P4 IMAD.X R2, RZ, RZ, R31, P0 ;  /* 0x000000ffff02c224 */ /* 0x004fe200000e061f */
[----:B---3--:R-:W-:Y:S07]  /*3f00*/  @!P2 BRA `(.L_x_72) ;  /* 0x000000380060a947 */ /* 0x008fee0003800000 */
.L_x_139:
[----:B------:R-:W2:Y:S01]  /*3f10*/  LDC.64 R12, c[0x0][0xb18] ;  /* 0x0002c600ff0c7b82 */ /* 0x000ea20000000a00 */
[----:B------:R-:W-:Y:S01]  /*3f20*/  @!P4 R2UR UR8, R2 ;  /* 0x000000000208c2ca */ /* 0x000fe200000e0000 */
[----:B------:R-:W-:Y:S01]  /*3f30*/  VOTEU.ALL UP2, P4 ;  /* 0x0000000000ff7886 */ /* 0x000fe20002040000 */
[----:B------:R-:W-:Y:S01]  /*3f40*/  @!P4 R2UR UR9, R8 ;  /* 0x000000000809c2ca */ /* 0x000fe200000e0000 */
[----:B------:R-:W-:Y:S01]  /*3f50*/  VOTEU.ALL UP1, P4 ;  /* 0x0000000000ff7886 */ /* 0x000fe20002020000 */
[----:B-1----:R-:W-:Y:S03]  /*3f60*/  @!P4 IMAD.MOV.U32 R0, RZ, RZ, 0x2000 ;  /* 0x00002000ff00c424 */ /* 0x002fe600078e00ff */
[----:B------:R-:W1:Y:S01]  /*3f70*/  @!P1 LDC R2, c[0x0][0xb0c] ;  /* 0x0002c300ff029b82 */ /* 0x000e620000000800 */
[----:B------:R-:W-:Y:S01]  /*3f80*/  UMOV UR20, 0x0 ;  /* 0x0000000000147882 */ /* 0x000fe20000000000 */
[----:B------:R-:W-:Y:S01]  /*3f90*/  UMOV UR21, 0x10000000 ;  /* 0x1000000000157882 */ /* 0x000fe20000000000 */
[----:B------:R-:W-:Y:S01]  /*3fa0*/  UMOV UR12, UR36 ;  /* 0x00000024000c7c82 */ /* 0x000fe20008000000 */
[----:B------:R-:W-:Y:S01]  /*3fb0*/  UIADD3 UR14, UPT, UPT, UR13, 0x1, URZ ;  /* 0x000000010d0e7890 */ /* 0x000fe2000fffe0ff */
[----:B------:R-:W-:Y:S01]  /*3fc0*/  @P3 SHF.R.U32.HI R26, RZ, 0x10, R21 ;  /* 0x00000010ff1a3819 */ /* 0x000fe20000011615 */
[----:B------:R-:W-:Y:S02]  /*3fd0*/  VIADD R28, R28, 0x1 ;  /* 0x000000011c1c7836 */ /* 0x000fe40000000000 */
[----:B------:R-:W-:Y:S01]  /*3fe0*/  IMAD.U32 R9, RZ, RZ, UR8 ;  /* 0x00000008ff097e24 */ /* 0x000fe2000f8e00ff */
[----:B------:R-:W-:Y:S01]  /*3ff0*/  @!UP2 ULEA UR8, UR13, UR7, 0xd ;  /* 0x000000070d08a291 */ /* 0x000fe2000f8e68ff */
[----:B------:R-:W-:Y:S01]  /*4000*/  IMAD.U32 R8, RZ, RZ, UR9 ;  /* 0x00000009ff087e24 */ /* 0x000fe2000f8e00ff */
[----:B------:R-:W-:Y:S02]  /*4010*/  UIADD3 UR9, UPT, UPT, UR15, 0x20, URZ ;  /* 0x000000200f097890 */ /* 0x000fe4000fffe0ff */
[----:B------:R-:W-:Y:S01]  /*4020*/  @!P4 R2UR UR19, R9 ;  /* 0x000000000913c2ca */ /* 0x000fe200000e0000 */
[----:B------:R-:W-:Y:S01]  /*4030*/  @!UP2 UIADD3 UR8, UPT, UPT, UR8, 0x200, URZ ;  /* 0x000002000808a890 */ /* 0x000fe2000fffe0ff */
[----:B------:R-:W-:Y:S01]  /*4040*/  @!P4 R2UR UR18, R8 ;  /* 0x000000000812c2ca */ /* 0x000fe200000e0000 */
[----:B------:R-:W-:Y:S01]  /*4050*/  UISETP.NE.AND UP5, UPT, UR14, 0x3, UPT ;  /* 0x000000030e00788c */ /* 0x000fe2000bfa5270 */
[----:B------:R-:W3:Y:S01]  /*4060*/  LDC.64 R8, c[0x0][0xb10] ;  /* 0x0002c400ff087b82 */ /* 0x000ee20000000a00 */
[----:B------:R-:W-:Y:S02]  /*4070*/  UPRMT UR16, UR37, 0x654, UR9 ;  /* 0x0000065425107896 */ /* 0x000fe40008000009 */
[----:B------:R-:W-:Y:S02]  /*4080*/  USEL UR17, URZ, 0x1, UP5 ;  /* 0x00000001ff117887 */ /* 0x000fe4000a800000 */
[----:B------:R-:W-:Y:S04]  /*4090*/  USEL UR14, UR14, URZ, UP5 ;  /* 0x000000ff0e0e7287 */ /* 0x000fe8000a800000 */
[----:B------:R-:W-:Y:S01]  /*40a0*/  ULEA UR13, UR14, UR7, 0x3 ;  /* 0x000000070e0d7291 */ /* 0x000fe2000f8e18ff */
[----:B------:R-:W-:Y:S01]  /*40b0*/  LOP3.LUT R29, R29, UR17, RZ, 0x3c, !PT ;  /* 0x000000111d1d7c12 */ /* 0x000fe2000f8e3cff */
[----:B------:R1:W-:Y:S01]  /*40c0*/  @!UP1 UTMALDG.3D [UR8], [UR18], desc[UR20] ;  /* 0x00001408120095b4 */ /* 0x0003e20008011000 */
[----:B------:R5:W-:Y:S02]  /*40d0*/  @!P4 SYNCS.ARRIVE.TRANS64.RED.A0TR RZ, [UR15+0x20], R0 ;  /* 0x00002000ffffc9a7 */ /* 0x000be4000830040f */
[----:B------:R-:W-:Y:S01]  /*40e0*/  SHF.L.U32 R14, R29, 0x1f, RZ ;  /* 0x0000001f1d0e7819 */ /* 0x000fe200000006ff */
[C---:B---3--:R-:W-:Y:S01]  /*40f0*/  @!P1 IMAD.HI.U32 R8, R11.reuse, R8, RZ ;  /* 0x000000080b089227 */ /* 0x048fe200078e00ff */
[----:B--2---:R-:W-:Y:S02]  /*4100*/  @!P1 ISETP.NE.AND P0, PT, R12, 0x1, PT ;  /* 0x000000010c00980c */ /* 0x004fe40003f05270 */
[----:B-1----:R-:W-:Y:S01]  /*4110*/  @!P1 ISETP.NE.AND P2, PT, R2, 0x1, PT ;  /* 0x000000010200980c */ /* 0x002fe20003f45270 */
[----:B------:R-:W-:Y:S01]  /*4120*/  SYNCS.ARRIVE.TRANS64.RED.A1T0 RZ, [UR16], RZ ;  /* 0x000000ffffff79a7 */ /* 0x000fe20008100410 */
[C---:B------:R-:W-:Y:S01]  /*4130*/  @!P1 IMAD.HI.U32 R13, R10.reuse, R13, RZ ;  /* 0x0000000d0a0d9227 */ /* 0x040fe200078e00ff */
[----:B------:R-:W-:Y:S04]  /*4140*/  @!P1 SHF.R.U32.HI R8, RZ, R9, R8 ;  /* 0x00000009ff089219 */ /* 0x000fe80000011608 */
[----:B------:R-:W-:Y:S01]  /*4150*/  @!P1 SEL R8, R11, R8, !P2 ;  /* 0x000000080b089207 */ /* 0x000fe20005000000 */
[----:B------:R-:W1:Y:S01]  /*4160*/  SYNCS.PHASECHK.TRANS64.TRYWAIT P5, [UR13+0x38], R14 ;  /* 0x0000380eff0075a7 */ /* 0x000e6200080a110d */
[----:B-----5:R-:W2:Y:S02]  /*4170*/  @!P1 LDC R0, c[0x0][0xb20] ;  /* 0x0002c800ff009b82 */ /* 0x020ea40000000800 */
[----:B--2---:R-:W-:Y:S04]  /*4180*/  @!P1 SHF.R.U32.HI R0, RZ, R0, R13 ;  /* 0x00000000ff009219 */ /* 0x004fe8000001160d */
[----:B------:R-:W-:Y:S05]  /*4190*/  @!P1 SEL R9, R10, R0, !P0 ;  /* 0x000000000a099207 */ /* 0x000fea0004000000 */
[----:B------:R-:W-:Y:S02]  /*41a0*/  @!P1 IMAD.IADD R0, R9, 0x1, -R8 ;  /* 0x0000000109009824 */ /* 0x000fe400078e0a08 */
[----:B------:R-:W-:Y:S02]  /*41b0*/  @!P1 IMAD.IADD R8, R8, 0x1, -R9 ;  /* 0x0000000108089824 */ /* 0x000fe400078e0a09 */
[----:B------:R-:W-:Y:S02]  /*41c0*/  @!P1 IMAD R11, R0, R2, R11 ;  /* 0x00000002000b9224 */ /* 0x000fe400078e020b */
[----:B------:R-:W-:Y:S01]  /*41d0*/  @!P1 IMAD R10, R8, R12, R10 ;  /* 0x0000000c080a9224 */ /* 0x000fe200078e020a */
[----:B-1----:R-:W-:Y:S06]  /*41e0*/  @!P5 BRA `(.L_x_73) ;  /* 0x0000003400c0d947 */ /* 0x002fec0003800000 */
.L_x_141:
[----:B------:R-:W-:Y:S01]  /*41f0*/  @!P4 IADD3 R2, P0, PT, R30, 0x580, RZ ;  /* 0x000005801e02c810 */ /* 0x000fe20007f1e0ff */
[----:B------:R-:W-:Y:S01]  /*4200*/  UMOV UR18, 0x0 ;  /* 0x0000000000127882 */ /* 0x000fe20000000000 */
[----:B------:R-:W-:Y:S01]  /*4210*/  UMOV UR19, 0x10000000 ;  /* 0x1000000000137882 */ /* 0x000fe20000000000 */
[----:B------:R-:W-:Y:S01]  /*4220*/  VOTEU.ALL UP1, P4 ;  /* 0x0000000000ff7886 */ /* 0x000fe20002020000 */
[----:B------:R-:W-:Y:S01]  /*4230*/  @!P4 R2UR UR9, R2 ;  /* 0x000000000209c2ca */ /* 0x000fe200000e0000 */
[----:B-1----:R-:W-:Y:S01]  /*4240*/  @!P4 IMAD.X R0, RZ, RZ, R31, P0 ;  /* 0x000000ffff00c224 */ /* 0x002fe200000e061f */
[----:B------:R-:W-:Y:S01]  /*4250*/  UMOV UR12, UR36 ;  /* 0x00000024000c7c82 */ /* 0x000fe20008000000 */
[----:B------:R-:W-:Y:S01]  /*4260*/  @P3 R2UR UR36, R26 ;  /* 0x000000001a2432ca */ /* 0x000fe200000e0000 */
[----:B------:R-:W-:Y:S01]  /*4270*/  @!UP1 ULEA UR15, UR14, UR7, 0xd ;  /* 0x000000070e0f9291 */ /* 0x000fe2000f8e68ff */
[----:B------:R-:W-:Y:S01]  /*4280*/  ISETP.NE.AND P0, PT, R28, 0x2, PT ;  /* 0x000000021c00780c */ /* 0x000fe20003f05270 */
[----:B------:R-:W-:Y:S01]  /*4290*/  @!UP1 UIADD3 UR10, UPT, UPT, UR10, 0x20, URZ ;  /* 0x000000200a0a9890 */ /* 0x000fe2000fffe0ff */
[----:B------:R-:W-:Y:S01]  /*42a0*/  @!P4 R2UR UR8, R0 ;  /* 0x000000000008c2ca */ /* 0x000fe200000e0000 */
[----:B------:R-:W-:Y:S01]  /*42b0*/  IMAD.IADD R14, R10, 0x1, R86 ;  /* 0x000000010a0e7824 */ /* 0x000fe200078e0256 */
[----:B------:R-:W-:Y:S01]  /*42c0*/  SEL R0, RZ, 0x1, P0 ;  /* 0x00000001ff007807 */ /* 0x000fe20000000000 */
[----:B------:R-:W-:Y:S01]  /*42d0*/  IMAD.IADD R15, R11, 0x1, R87 ;  /* 0x000000010b0f7824 */ /* 0x000fe200078e0257 */
[----:B------:R-:W-:Y:S02]  /*42e0*/  SEL R28, R28, RZ, P0 ;  /* 0x000000ff1c1c7207 */ /* 0x000fe40000000000 */
[----:B------:R-:W-:Y:S01]  /*42f0*/  IMAD.U32 R8, RZ, RZ, UR9 ;  /* 0x00000009ff087e24 */ /* 0x000fe2000f8e00ff */
[----:B------:R-:W-:Y:S01]  /*4300*/  UIADD3 UR9, UPT, UPT, UR13, 0x20, URZ ;  /* 0x000000200d097890 */ /* 0x000fe2000fffe0ff */
[----:B------:R-:W-:Y:S03]  /*4310*/  LOP3.LUT R27, R27, R0, RZ, 0x3c, !PT ;  /* 0x000000001b1b7212 */ /* 0x000fe600078e3cff */
[----:B------:R-:W-:Y:S02]  /*4320*/  @!P4 R2UR UR16, R8 ;  /* 0x000000000810c2ca */ /* 0x000fe400000e0000 */
[----:B------:R-:W-:Y:S01]  /*4330*/  IMAD.U32 R9, RZ, RZ, UR8 ;  /* 0x00000008ff097e24 */ /* 0x000fe2000f8e00ff */
[----:B------:R-:W-:Y:S01]  /*4340*/  @!UP1 UIADD3 UR8, UPT, UPT, UR15, 0x200, URZ ;  /* 0x000002000f089890 */ /* 0x000fe2000fffe0ff */
[----:B------:R-:W-:Y:S01]  /*4350*/  VOTEU.ALL UP1, P4 ;  /* 0x0000000000ff7886 */ /* 0x000fe20002020000 */
[----:B------:R-:W-:Y:S02]  /*4360*/  UPRMT UR15, UR37, 0x654, UR9 ;  /* 0x00000654250f7896 */ /* 0x000fe40008000009 */
[----:B------:R-:W-:Y:S11]  /*4370*/  @!P4 R2UR UR17, R9 ;  /* 0x000000000911c2ca */ /* 0x000ff600000e0000 */
[----:B------:R-:W-:Y:S02]  /*4380*/  @!UPT UIADD3 URZ, UPT, UPT, URZ, URZ, URZ ;  /* 0x000000fffffff290 */ /* 0x000fe4000fffe0ff */
[----:B------:R2:W-:Y:S01]  /*4390*/  @!UP1 UTMALDG.3D [UR8], [UR16], desc[UR18] ;  /* 0x00001208100095b4 */ /* 0x0005e20008011000 */
[----:B------:R2:W-:Y:S01]  /*43a0*/  @!P4 SYNCS.ARRIVE.TRANS64.RED.A0TR RZ, [UR13+0x20], R25 ;  /* 0x00002019ffffc9a7 */ /* 0x0005e2000830040d */
[----:B------:R-:W-:Y:S04]  /*43b0*/  UIADD3 UR13, UPT, UPT, UR14, 0x1, URZ ;  /* 0x000000010e0d7890 */ /* 0x000fe8000fffe0ff */
[----:B------:R-:W-:Y:S04]  /*43c0*/  UISETP.NE.AND UP1, UPT, UR13, 0x3, UPT ;  /* 0x000000030d00788c */ /* 0x000fe8000bf25270 */
[----:B------:R-:W-:Y:S02]  /*43d0*/  USEL UR14, URZ, 0x1, UP1 ;  /* 0x00000001ff0e7887 */ /* 0x000fe40008800000 */
[----:B------:R-:W-:Y:S02]  /*43e0*/  USEL UR13, UR13, URZ, UP1 ;  /* 0x000000ff0d0d7287 */ /* 0x000fe40008800000 */
[----:B------:R-:W-:Y:S02]  /*43f0*/  UPLOP3.LUT UP1, UPT, UPT, UPT, UPT, 0x80, 0x8 ;  /* 0x000000000008789c */ /* 0x000fe40003f2f070 */
[----:B------:R-:W-:Y:S01]  /*4400*/  LOP3.LUT R29, R29, UR14, RZ, 0x3c, !PT ;  /* 0x0000000e1d1d7c12 */ /* 0x000fe2000f8e3cff */
[----:B------:R-:W-:Y:S01]  /*4410*/  SYNCS.ARRIVE.TRANS64.RED.A1T0 RZ, [UR15], RZ ;  /* 0x000000ffffff79a7 */ /* 0x000fe2000810040f */
[----:B------:R-:W-:Y:S07]  /*4420*/  @P3 BRA `(.L_x_74) ;  /* 0xfffffff4001c3947 */ /* 0x000fee000383ffff */
[----:B------:R-:W-:Y:S01]  /*4430*/  UIADD3 UR7, UPT, UPT, UR7, 0x38, URZ ;  /* 0x0000003807077890 */ /* 0x000fe2000fffe0ff */
[----:B------:R-:W-:-:S03]  /*4440*/  SHF.L.U32 R2, R29, 0x1f, RZ ;  /* 0x0000001f1d027819 */ /* 0x000fc600000006ff */
[----:B------:R-:W-:-:S09]  /*4450*/  ULEA UR4, UR13, UR7, 0x3 ;  /* 0x000000070d047291 */ /* 0x000fd2000f8e18ff */
[----:B------:R-:W1:Y:S02]  /*4460*/  SYNCS.PHASECHK.TRANS64.TRYWAIT P0, [UR4], R2 ;  /* 0x00000002ff0075a7 */ /* 0x000e640008001104 */
[----:B-1----:R-:W-:Y:S05]  /*4470*/  @!P0 BRA `(.L_x_75) ;  /* 0x0000003400348947 */ /* 0x002fea0003800000 */
.L_x_143:
        /* <DEDUP_REMOVED lines=9> */
.L_x_145:
[----:B------:R-:W-:-:S04]  /*4510*/  UIADD3 UR5, UPT, UPT, UR5, 0x1, URZ ;  /* 0x0000000105057890 */ /* 0x000fc8000fffe0ff */
[----:B------:R-:W-:-:S04]  /*4520*/  UISETP.NE.AND UP0, UPT, UR5, 0x3, UPT ;  /* 0x000000030500788c */ /* 0x000fc8000bf05270 */
[----:B------:R-:W-:Y:S02]  /*4530*/  USEL UR4, URZ, 0x1, UP0 ;  /* 0x00000001ff047887 */ /* 0x000fe40008000000 */
[----:B------:R-:W-:-:S04]  /*4540*/  USEL UR5, UR5, URZ, UP0 ;  /* 0x000000ff05057287 */ /* 0x000fc80008000000 */
[----:B------:R-:W-:Y:S01]  /*4550*/  ULEA UR5, UR5, UR7, 0x3 ;  /* 0x0000000705057291 */ /* 0x000fe2000f8e18ff */
[----:B-1----:R-:W-:-:S04]  /*4560*/  LOP3.LUT R2, R29, UR4, RZ, 0x3c, !PT ;  /* 0x000000041d027c12 */ /* 0x002fc8000f8e3cff */
[----:B------:R-:W-:Y:S01]  /*4570*/  SHF.L.U32 R2, R2, 0x1f, RZ ;  /* 0x0000001f02027819 */ /* 0x000fe200000006ff */
[----:B------:R-:W-:-:S07]  /*4580*/  IMAD.U32 R0, RZ, RZ, UR5 ;  /* 0x00000005ff007e24 */ /* 0x000fce000f8e00ff */
.L_x_77:
[----:B-1----:R1:W3:Y:S02]  /*4590*/  SYNCS.PHASECHK.TRANS64.TRYWAIT P0, [R0+URZ], R2 ;  /* 0x00000002000075a7 */ /* 0x0022e400080011ff */
[----:B---3--:R-:W-:Y:S05]  /*45a0*/  @!P0 NANOSLEEP.SYNCS 0x989680 ;  /* 0x009896800000895d */ /* 0x008fea0003900000 */
[----:B------:R-:W3:Y:S02]  /*45b0*/  @!P0 SYNCS.PHASECHK.TRANS64 P0, [R0+URZ], R2 ;  /* 0x00000002000085a7 */ /* 0x000ee400080010ff */
[----:B--23--:R-:W-:Y:S05]  /*45c0*/  @P0 EXIT ;  /* 0x000000000000094d */ /* 0x00cfea0003800000 */
[----:B------:R-:W-:Y:S05]  /*45d0*/  BRA `(.L_x_77) ;  /* 0xfffffffc00ec7947 */ /* 0x000fea000383ffff */
.L_x_65:
[----:B------:R-:W-:-:S06]  /*45e0*/  UISETP.GE.AND UP1, UPT, UR8, 0x4, UPT ;  /* 0x000000040800788c */ /* 0x000fcc000bf26270 */
[----:B------:R-:W-:-:S13]  /*45f0*/  PLOP3.LUT P0, PT, PT, PT, UP1, 0x80, 0x8 ;  /* 0x000000000008781c */ /* 0x000fda0003f0f018 */
[----:B------:R-:W-:Y:S05]  /*4600*/  @!P0 EXIT ;  /* 0x000000000000894d */ /* 0x000fea0003800000 */
[----:B------:R-:W-:Y:S01]  /*4610*/  BAR.SYNC.DEFER_BLOCKING 0x6, 0xa0 ;  /* 0x0182800000007b1d */ /* 0x000fe20000010000 */
[C---:B------:R-:W-:Y:S01]  /*4620*/  IMAD.SHL.U32 R2, R93.reuse, 0x20, RZ ;  /* 0x000000205d027824 */ /* 0x040fe200078e00ff */
[C---:B------:R-:W-:Y:S01]  /*4630*/  LOP3.LUT R94, R93.reuse, 0x2, RZ, 0xc0, !PT ;  /* 0x000000025d5e7812 */ /* 0x040fe200078ec0ff */
[C---:B------:R-:W-:Y:S01]  /*4640*/  IMAD.SHL.U32 R99, R93.reuse, 0x4, RZ ;  /* 0x000000045d637824 */ /* 0x040fe200078e00ff */
[C---:B------:R-:W-:Y:S01]  /*4650*/  LOP3.LUT R100, R93.reuse, 0x60, RZ, 0xc0, !PT ;  /* 0x000000605d647812 */ /* 0x040fe200078ec0ff */
[C---:B------:R-:W-:Y:S01]  /*4660*/  IMAD.U32 R46, R93.reuse, 0x10000, RZ ;  /* 0x000100005d2e7824 */ /* 0x040fe200078e00ff */
[----:B------:R-:W-:Y:S02]  /*4670*/  UMOV UR48, 0x400 ;  /* 0x0000040000307882 */ /* 0x000fe40000000000 */
[----:B------:R-:W1:Y:S01]  /*4680*/  LDC R91, c[0x0][0x370] ;  /* 0x0000dc00ff5b7b82 */ /* 0x000e620000000800 */
[----:B------:R-:W-:Y:S01]  /*4690*/  ULEA UR48, UR37, UR48, 0x18 ;  /* 0x0000003025307291 */ /* 0x000fe2000f8ec0ff */
[----:B------:R-:W-:Y:S01]  /*46a0*/  LOP3.LUT R3, R2, 0xc0, RZ, 0xc0, !PT ;  /* 0x000000c002037812 */ /* 0x000fe200078ec0ff */
[----:B------:R-:W-:Y:S01]  /*46b0*/  IMAD.MOV.U32 R45, RZ, RZ, RZ ;  /* 0x000000ffff2d7224 */ /* 0x000fe200078e00ff */
[----:B------:R-:W-:Y:S01]  /*46c0*/  LOP3.LUT R93, R93, 0x4, RZ, 0xc0, !PT ;  /* 0x000000045d5d7812 */ /* 0x000fe200078ec0ff */
[----:B------:R-:W-:Y:S01]  /*46d0*/  UIADD3 UR52, UPT, UPT, UR48, 0x200, URZ ;  /* 0x0000020030347890 */ /* 0x000fe2000fffe0ff */
[----:B------:R-:W-:-:S02]  /*46e0*/  LOP3.LUT R99, R3, 0x18, R99, 0xf8, !PT ;  /* 0x0000001803637812 */ /* 0x000fc400078ef863 */
[----:B------:R-:W-:Y:S01]  /*46f0*/  CS2R R96, SRZ ;  /* 0x0000000000607805 */ /* 0x000fe2000001ff00 */
[----:B------:R-:W2:Y:S01]  /*4700*/  LDC R42, c[0x0][0xb0c] ;  /* 0x0002c300ff2a7b82 */ /* 0x000ea20000000800 */
[----:B------:R-:W-:Y:S01]  /*4710*/  LOP3.LUT R46, R46, 0x600000, RZ, 0xc0, !PT ;  /* 0x006000002e2e7812 */ /* 0x000fe200078ec0ff */
[----:B------:R-:W-:Y:S01]  /*4720*/  IMAD.MOV.U32 R103, RZ, RZ, RZ ;  /* 0x000000ffff677224 */ /* 0x000fe200078e00ff */
[----:B------:R-:W-:Y:S01]  /*4730*/  IADD3 R98, PT, PT, -R93, 0x2, RZ ;  /* 0x000000025d627810 */ /* 0x000fe20007ffe1ff */
[----:B------:R-:W-:Y:S01]  /*4740*/  IMAD.MOV R94, RZ, RZ, -R94 ;  /* 0x000000ffff5e7224 */ /* 0x000fe200078e0a5e */
[----:B------:R-:W-:Y:S01]  /*4750*/  LOP3.LUT R99, R99, 0xf20, R2, 0xf8, !PT ;  /* 0x00000f2063637812 */ /* 0x000fe200078ef802 */
[----:B------:R-:W-:Y:S01]  /*4760*/  IMAD.MOV R93, RZ, RZ, -R93 ;  /* 0x000000ffff5d7224 */ /* 0x000fe200078e0a5d */
[----:B------:R-:W4:Y:S01]  /*4770*/  LDCU.64 UR54, c[0x0][0x348] ;  /* 0x00006900ff3677ac */ /* 0x000f220008000a00 */
[----:B------:R-:W1:Y:S01]  /*4780*/  LDC R89, c[0x0][0xb20] ;  /* 0x0002c800ff597b82 */ /* 0x000e620000000800 */
[----:B------:R-:W3:Y:S01]  /*4790*/  LDS R0, [UR48+0x110] ;  /* 0x00011030ff007984 */ /* 0x000ee20008000800 */
[----:B------:R-:W-:Y:S01]  /*47a0*/  IMAD.SHL.U32 R98, R98, 0x10, RZ ;  /* 0x0000001062627824 */ /* 0x000fe200078e00ff */
[----:B------:R-:W-:Y:S01]  /*47b0*/  LEA R99, R99, UR52, 0x1 ;  /* 0x0000003463637c11 */ /* 0x000fe2000f8e08ff */
[----:B------:R-:W-:Y:S01]  /*47c0*/  UMOV UR51, 0x1 ;  /* 0x0000000100337882 */ /* 0x000fe20000000000 */
[----:B------:R-:W-:Y:S01]  /*47d0*/  UMOV UR56, URZ ;  /* 0x000000ff00387c82 */ /* 0x000fe20008000000 */
[----:B------:R-:W1:Y:S02]  /*47e0*/  LDCU.64 UR38, c[0x0][0x888] ;  /* 0x00011100ff2677ac */ /* 0x000e640008000a00 */
[----:B------:R-:W1:Y:S01]  /*47f0*/  LDC R41, c[0x0][0xb30] ;  /* 0x0002cc00ff297b82 */ /* 0x000e620000000800 */
[----:B------:R-:W1:Y:S01]  /*4800*/  LDCU.64 UR44, c[0x0][0x890] ;  /* 0x00011200ff2c77ac */ /* 0x000e620008000a00 */
[----:B------:R-:W-:Y:S01]  /*4810*/  UMOV UR50, URZ ;  /* 0x000000ff00327c82 */ /* 0x000fe20008000000 */
[----:B------:R-:W-:-:S05]  /*4820*/  UMOV UR49, URZ ;  /* 0x000000ff00317c82 */ /* 0x000fca0008000000 */
[----:B------:R-:W1:Y:S08]  /*4830*/  LDC.64 R84, c[0x0][0xb10] ;  /* 0x0002c400ff547b82 */ /* 0x000e700000000a00 */
[----:B------:R-:W1:Y:S08]  /*4840*/  LDC.64 R38, c[0x0][0xb18] ;  /* 0x0002c600ff267b82 */ /* 0x000e700000000a00 */
[----:B------:R-:W1:Y:S08]  /*4850*/  LDC.64 R36, c[0x0][0xb28] ;  /* 0x0002ca00ff247b82 */ /* 0x000e700000000a00 */
[----:B------:R-:W1:Y:S01]  /*4860*/  LDC.64 R82, c[0x0][0x8b0] ;  /* 0x00022c00ff527b82 */ /* 0x000e620000000a00 */
[----:B---3--:R-:W-:-:S07]  /*4870*/  IMAD.IADD R46, R0, 0x1, R46 ;  /* 0x00000001002e7824 */ /* 0x008fce00078e022e */
[----:B------:R-:W3:Y:S08]  /*4880*/  LDC.64 R80, c[0x0][0x8a8] ;  /* 0x00022a00ff507b82 */ /* 0x000ef00000000a00 */
[----:B--2-4-:R-:W1:Y:S02]  /*4890*/  LDC R90, c[0x0][0x374] ;  /* 0x0000dd00ff5a7b82 */ /* 0x014e640000000800 */
.L_x_108:
[C---:B------:R-:W-:Y:S02]  /*48a0*/  LEA R0, R103.reuse, UR48, 0x3 ;  /* 0x0000003067007c11 */ /* 0x040fe4000f8e18ff */
[----:B------:R-:W-:Y:S02]  /*48b0*/  SHF.L.U32 R2, R96, 0x1f, RZ ;  /* 0x0000001f60027819 */ /* 0x000fe400000006ff */
[----:B------:R-:W-:Y:S02]  /*48c0*/  LEA R16, R103, UR48, 0x4 ;  /* 0x0000003067107c11 */ /* 0x000fe4000f8e20ff */
[----:B------:R-:W2:Y:S02]  /*48d0*/  SYNCS.PHASECHK.TRANS64.TRYWAIT P0, [R0+URZ+0x60], R2 ;  /* 0x00006002000075a7 */ /* 0x000ea400080011ff */
[----:B--2---:R-:W-:Y:S05]  /*48e0*/  @!P0 BRA `(.L_x_78) ;  /* 0x0000003000488947 */ /* 0x004fea0003800000 */
.L_x_146:
[----:B------:R-:W4:Y:S01]  /*48f0*/  LDC.64 R10, c[0x0][0xb10] ;  /* 0x0002c400ff0a7b82 */ /* 0x000f220000000a00 */
[----:B------:R-:W3:Y:S01]  /*4900*/  LDS.128 R16, [R16+0xf0] ;  /* 0x0000f00010107984 */ /* 0x000ee20000000c00 */
[----:B-1----:R-:W-:Y:S01]  /*4910*/  ISETP.NE.AND P1, PT, R41, 0x1, PT ;  /* 0x000000012900780c */ /* 0x002fe20003f25270 */
[----:B--2---:R-:W-:Y:S01]  /*4920*/  VIADD R0, R0, 0x70 ;  /* 0x0000007000007836 */ /* 0x004fe20000000000 */
[----:B------:R-:W-:Y:S04]  /*4930*/  ISETP.GE.AND P0, PT, R40, 0x1, PT ;  /* 0x000000012800780c */ /* 0x000fe80003f06270 */
[----:B------:R-:W1:Y:S01]  /*4940*/  LDC.64 R8, c[0x0][0xb18] ;  /* 0x0002c600ff087b82 */ /* 0x000e620000000a00 */
[----:B------:R-:W-:Y:S01]  /*4950*/  PRMT R0, RZ, 0x654, R0 ;  /* 0x00000654ff007816 */ /* 0x000fe20000000000 */
[----:B------:R-:W-:Y:S01]  /*4960*/  @!PT LDS RZ, [RZ] ;  /* 0x00000000fffff984 */ /* 0x000fe20000000800 */
[----:B------:R-:W-:Y:S01]  /*4970*/  @!PT LDS RZ, [RZ] ;  /* 0x00000000fffff984 */ /* 0x000fe20000000800 */
[----:B------:R-:W-:Y:S01]  /*4980*/  @!PT LDS RZ, [RZ] ;  /* 0x00000000fffff984 */ /* 0x000fe20000000800 */
[----:B------:R-:W-:Y:S01]  /*4990*/  @!PT LDS RZ, [RZ] ;  /* 0x00000000fffff984 */ /* 0x000fe20000000800 */
[----:B------:R2:W-:Y:S06]  /*49a0*/  MEMBAR.ALL.CTA ;  /* 0x0000000000007992 */ /* 0x0005ec0000008000 */
[----:B--2---:R-:W2:Y:S01]  /*49b0*/  FENCE.VIEW.ASYNC.S ;  /* 0x00000000000073c6 */ /* 0x004ea20000000000 */
[----:B------:R-:W1:Y:S08]  /*49c0*/  @!P1 LDC R12, c[0x0][0xb20] ;  /* 0x0002c800ff0c9b82 */ /* 0x000e700000000800 */
[----:B------:R-:W1:Y:S01]  /*49d0*/  @!P1 LDC R7, c[0x0][0xb0c] ;  /* 0x0002c300ff079b82 */ /* 0x000e620000000800 */
[----:B--2---:R2:W-:Y:S01]  /*49e0*/  SYNCS.ARRIVE.TRANS64.RED.A1T0 RZ, [R0+URZ], RZ ;  /* 0x000000ff00ff79a7 */ /* 0x0045e200081004ff */
[----:B---3--:R-:W-:Y:S04]  /*49f0*/  LOP3.LUT P4, RZ, R18, 0x1, RZ, 0xc0, !PT ;  /* 0x0000000112ff7812 */ /* 0x008fe8000788c0ff */
[----:B------:R-:W-:Y:S09]  /*4a00*/  P2R R101, PR, RZ, 0x10 ;  /* 0x00000010ff657803 */ /* 0x000ff20000000000 */
[----:B------:R-:W-:Y:S02]  /*4a10*/  @P4 MOV R44, R16 ;  /* 0x00000010002c4202 */ /* 0x000fe40000000f00 */
[----:B------:R-:W-:Y:S01]  /*4a20*/  @P4 LOP3.LUT R43, R17, 0xffff, RZ, 0xc0, !PT ;  /* 0x0000ffff112b4812 */ /* 0x000fe200078ec0ff */
[----:B--2-4-:R-:W-:Y:S06]  /*4a30*/  @!P0 BRA `(.L_x_79) ;  /* 0x0000000000a48947 */ /* 0x014fec0003800000 */
[----:B------:R-:W-:Y:S01]  /*4a40*/  IMAD.HI.U32 R0, R90, R39, RZ ;  /* 0x000000275a007227 */ /* 0x000fe200078e00ff */
[----:B------:R-:W-:Y:S02]  /*4a50*/  ISETP.NE.AND P0, PT, R38, 0x1, PT ;  /* 0x000000012600780c */ /* 0x000fe40003f05270 */
[----:B------:R-:W-:Y:S01]  /*4a60*/  ISETP.NE.AND P2, PT, R40, 0x1, PT ;  /* 0x000000012800780c */ /* 0x000fe20003f45270 */
[----:B------:R-:W-:Y:S01]  /*4a70*/  IMAD.HI.U32 R4, R91, R84, RZ ;  /* 0x000000545b047227 */ /* 0x000fe200078e00ff */
[----:B------:R-:W-:Y:S02]  /*4a80*/  SHF.R.U32.HI R0, RZ, R89, R0 ;  /* 0x00000059ff007219 */ /* 0x000fe40000011600 */
[----:B------:R-:W-:Y:S01]  /*4a90*/  ISETP.NE.AND P3, PT, R42, 0x1, PT ;  /* 0x000000012a00780c */ /* 0x000fe20003f65270 */
[----:B------:R-:W-:Y:S01]  /*4aa0*/  IMAD.HI.U32 R6, R43, R39, RZ ;  /* 0x000000272b067227 */ /* 0x000fe200078e00ff */
[-C--:B------:R-:W-:Y:S02]  /*4ab0*/  SHF.R.U32.HI R4, RZ, R85.reuse, R4 ;  /* 0x00000055ff047219 */ /* 0x080fe40000011604 */
[----:B------:R-:W-:Y:S01]  /*4ac0*/  SEL R0, R90, R0, !P0 ;  /* 0x000000005a007207 */ /* 0x000fe20004000000 */
[----:B------:R-:W-:Y:S01]  /*4ad0*/  IMAD.HI.U32 R5, R44, R84, RZ ;  /* 0x000000542c057227 */ /* 0x000fe200078e00ff */
[----:B------:R-:W-:Y:S03]  /*4ae0*/  SEL R4, R91, R4, !P3 ;  /* 0x000000045b047207 */ /* 0x000fe60005800000 */
[-C--:B------:R-:W-:Y:S01]  /*4af0*/  IMAD.HI.U32 R3, R0, R36.reuse, RZ ;  /* 0x0000002400037227 */ /* 0x080fe200078e00ff */
[----:B------:R-:W-:Y:S03]  /*4b00*/  SHF.R.U32.HI R5, RZ, R85, R5 ;  /* 0x00000055ff057219 */ /* 0x000fe60000011605 */
[----:B------:R-:W-:Y:S01]  /*4b10*/  IMAD.HI.U32 R2, R4, R36, RZ ;  /* 0x0000002404027227 */ /* 0x000fe200078e00ff */
[----:B------:R-:W-:Y:S02]  /*4b20*/  @P2 SHF.R.U32.HI R0, RZ, R37, R3 ;  /* 0x00000025ff002219 */ /* 0x000fe40000011603 */
[----:B------:R-:W-:Y:S02]  /*4b30*/  SHF.R.U32.HI R3, RZ, R89, R6 ;  /* 0x00000059ff037219 */ /* 0x000fe40000011606 */
[----:B------:R-:W-:Y:S01]  /*4b40*/  @P2 SHF.R.U32.HI R4, RZ, R37, R2 ;  /* 0x00000025ff042219 */ /* 0x000fe20000011602 */
[----:B------:R-:W-:Y:S01]  /*4b50*/  IMAD R0, R40, R0, RZ ;  /* 0x0000000028007224 */ /* 0x000fe200078e02ff */
[----:B------:R-:W-:Y:S02]  /*4b60*/  SEL R3, R43, R3, !P0 ;  /* 0x000000032b037207 */ /* 0x000fe40004000000 */
[----:B------:R-:W-:Y:S01]  /*4b70*/  SEL R2, R44, R5, !P3 ;  /* 0x000000052c027207 */ /* 0x000fe20005800000 */
[----:B------:R-:W-:Y:S01]  /*4b80*/  IMAD R5, R40, R4, RZ ;  /* 0x0000000428057224 */ /* 0x000fe200078e02ff */
[C---:B------:R-:W-:Y:S01]  /*4b90*/  ISETP.GE.AND P0, PT, R3.reuse, R0, PT ;  /* 0x000000000300720c */ /* 0x040fe20003f06270 */
[C---:B------:R-:W-:Y:S03]  /*4ba0*/  IMAD.HI.U32 R0, R3.reuse, R36, RZ ;  /* 0x0000002403007227 */ /* 0x040fe600078e00ff */
[C---:B------:R-:W-:Y:S02]  /*4bb0*/  ISETP.GE.OR P0, PT, R2.reuse, R5, P0 ;  /* 0x000000050200720c */ /* 0x040fe40000706670 */
[----:B------:R-:W-:Y:S04]  /*4bc0*/  SHF.R.U32.HI R0, RZ, R37, R0 ;  /* 0x00000025ff007219 */ /* 0x000fe80000011600 */
[C---:B------:R-:W-:Y:S05]  /*4bd0*/  SEL R6, R3.reuse, R0, !P2 ;  /* 0x0000000003067207 */ /* 0x040fea0005000000 */
        /* <DEDUP_REMOVED lines=14> */
[----:B------:R-:W-:Y:S07]  /*4cc0*/  IMAD R43, R3, R38, R43 ;  /* 0x00000026032b7224 */ /* 0x000fee00078e022b */
.L_x_79:
[----:B-1----:R-:W-:Y:S01]  /*4cd0*/  @!P1 ISETP.NE.AND P0, PT, R8, 0x1, PT ;  /* 0x000000010800980c */ /* 0x002fe20003f05270 */
[----:B------:R-:W-:Y:S01]  /*4ce0*/  @!P1 IMAD.HI.U32 R0, R44, R10, RZ ;  /* 0x0000000a2c009227 */ /* 0x000fe200078e00ff */
[----:B------:R-:W-:Y:S01]  /*4cf0*/  @!P1 ISETP.NE.AND P2, PT, R7, 0x1, PT ;  /* 0x000000010700980c */ /* 0x000fe20003f45270 */
[----:B------:R-:W-:Y:S01]  /*4d00*/  ULOP3.LUT UP0, URZ, UR52, 0x1b0, URZ, 0xc0, !UPT ;  /* 0x000001b034ff7892 */ /* 0x000fe2000f80c0ff */
[----:B------:R-:W-:Y:S01]  /*4d10*/  R2UR UR42, R15 ;  /* 0x000000000f2a72ca */ /* 0x000fe200000e0000 */
[----:B------:R-:W-:Y:S01]  /*4d20*/  @!P1 IMAD.HI.U32 R2, R43, R9, RZ ;  /* 0x000000092b029227 */ /* 0x000fe200078e00ff */
[----:B------:R-:W-:Y:S02]  /*4d30*/  @!P1 SHF.R.U32.HI R0, RZ, R11, R0 ;  /* 0x0000000bff009219 */ /* 0x000fe40000011600 */
[----:B------:R-:W-:Y:S01]  /*4d40*/  R2UR UR41, R14 ;  /* 0x000000000e2972ca */ /* 0x000fe200000e0000 */
[----:B------:R-:W-:Y:S01]  /*4d50*/  VIADD R103, R103, 0x1 ;  /* 0x0000000167677836 */ /* 0x000fe20000000000 */
[----:B------:R-:W-:Y:S02]  /*4d60*/  @!P1 SHF.R.U32.HI R2, RZ, R12, R2 ;  /* 0x0000000cff029219 */ /* 0x000fe40000011602 */
[----:B------:R-:W-:Y:S02]  /*4d70*/  @!P1 SEL R3, R44, R0, !P2 ;  /* 0x000000002c039207 */ /* 0x000fe40005000000 */
[----:B------:R-:W-:Y:S02]  /*4d80*/  @!P1 SEL R2, R43, R2, !P0 ;  /* 0x000000022b029207 */ /* 0x000fe40004000000 */
[----:B------:R-:W-:Y:S01]  /*4d90*/  @P4 SHF.R.U32.HI R95, RZ, 0x10, R17 ;  /* 0x00000010ff5f4819 */ /* 0x000fe20000011611 */
[----:B------:R-:W-:Y:S02]  /*4da0*/  USHF.L.U32 UR42, UR42, 0x7, URZ ;  /* 0x000000072a2a7899 */ /* 0x000fe400080006ff */
[----:B------:R-:W-:Y:S02]  /*4db0*/  @!P1 IMAD.IADD R0, R2, 0x1, -R3 ;  /* 0x0000000102009824 */ /* 0x000fe400078e0a03 */
[----:B------:R-:W-:Y:S01]  /*4dc0*/  @!P1 IMAD.IADD R2, R3, 0x1, -R2 ;  /* 0x0000000103029824 */ /* 0x000fe200078e0a02 */
[----:B------:R-:W-:Y:S01]  /*4dd0*/  USHF.L.U32 UR41, UR41, 0x6, URZ ;  /* 0x0000000629297899 */ /* 0x000fe200080006ff */
[----:B------:R-:W-:Y:S02]  /*4de0*/  @!P1 IMAD R44, R0, R7, R44 ;  /* 0x00000007002c9224 */ /* 0x000fe400078e022c */
[----:B------:R-:W-:Y:S01]  /*4df0*/  @!P1 IMAD R43, R2, R8, R43 ;  /* 0x00000008022b9224 */ /* 0x000fe200078e022b */
[----:B------:R-:W-:Y:S08]  /*4e00*/  BRA.U !UP0, `(.L_x_80) ;  /* 0x00000001087c7547 */ /* 0x000ff0000b800000 */
[----:B------:R-:W1:Y:S01]  /*4e10*/  LDCU.64 UR8, c[0x4][0x80] ;  /* 0x01001000ff0877ac */ /* 0x000e620008000a00 */
[----:B------:R-:W-:Y:S01]  /*4e20*/  MOV R2, 0x0 ;  /* 0x0000000000027802 */ /* 0x000fe20000000f00 */
[----:B------:R-:W-:Y:S02]  /*4e30*/  HFMA2 R12, -RZ, RZ, 0, 5.9604644775390625e-08 ;  /* 0x00000001ff0c7431 */ /* 0x000fe400000001ff */
[----:B------:R-:W-:Y:S01]  /*4e40*/  IMAD.MOV.U32 R8, RZ, RZ, 0x70 ;  /* 0x00000070ff087424 */ /* 0x000fe200078e00ff */
[----:B------:R2:W3:Y:S01]  /*4e50*/  LDC.64 R14, c[0x4][R2] ;  /* 0x01000000020e7b82 */ /* 0x0004e20000000a00 */
[----:B------:R-:W4:Y:S01]  /*4e60*/  LDCU.64 UR6, c[0x4][0x88] ;  /* 0x01001100ff0677ac */ /* 0x000f220008000a00 */
[----:B------:R-:W-:Y:S01]  /*4e70*/  IMAD.MOV.U32 R13, RZ, RZ, RZ ;  /* 0x000000ffff0d7224 */ /* 0x000fe200078e00ff */
[----:B------:R-:W2:Y:S01]  /*4e80*/  LDCU.64 UR4, c[0x4][0x8] ;  /* 0x01000100ff0477ac */ /* 0x000ea20008000a00 */
[----:B-1----:R-:W-:Y:S01]  /*4e90*/  MOV R5, UR9 ;  /* 0x0000000900057c02 */ /* 0x002fe20008000f00 */
[----:B------:R-:W-:Y:S01]  /*4ea0*/  IMAD.U32 R4, RZ, RZ, UR8 ;  /* 0x00000008ff047e24 */ /* 0x000fe2000f8e00ff */
[----:B----4-:R-:W-:Y:S01]  /*4eb0*/  MOV R7, UR7 ;  /* 0x0000000700077c02 */ /* 0x010fe20008000f00 */
[----:B------:R-:W-:Y:S01]  /*4ec0*/  IMAD.U32 R6, RZ, RZ, UR6 ;  /* 0x00000006ff067e24 */ /* 0x000fe2000f8e00ff */
[----:B--2---:R-:W-:Y:S01]  /*4ed0*/  MOV R11, UR5 ;  /* 0x00000005000b7c02 */ /* 0x004fe20008000f00 */
[----:B------:R-:W-:Y:S02]  /*4ee0*/  IMAD.U32 R10, RZ, RZ, UR4 ;  /* 0x00000004ff0a7e24 */ /* 0x000fe4000f8e00ff */
[----:B------:R-:W-:Y:S07]  /*4ef0*/  LEPC R20, `(.L_x_81) ;  /* 0x000000001014794e */ /* 0x000fee0000000000 */
[----:B---3-5:R-:W-:Y:S05]  /*4f00*/  CALL.ABS.NOINC R14 ;  /* 0x000000000e007343 */ /* 0x028fea0003c00000 */
.L_x_81:
[----:B------:R-:W1:Y:S01]  /*4f10*/  LDCU.64 UR8, c[0x4][0x80] ;  /* 0x01001000ff0877ac */ /* 0x000e620008000a00 */
[----:B------:R-:W2:Y:S01]  /*4f20*/  LDC.64 R2, c[0x4][R2] ;  /* 0x0100000002027b82 */ /* 0x000ea20000000a00 */
[----:B------:R-:W-:Y:S02]  /*4f30*/  HFMA2 R12, -RZ, RZ, 0, 5.9604644775390625e-08 ;  /* 0x00000001ff0c7431 */ /* 0x000fe400000001ff */
[----:B------:R-:W-:Y:S02]  /*4f40*/  IMAD.MOV.U32 R8, RZ, RZ, 0x70 ;  /* 0x00000070ff087424 */ /* 0x000fe400078e00ff */
[----:B------:R-:W-:Y:S01]  /*4f50*/  IMAD.MOV.U32 R13, RZ, RZ, RZ ;  /* 0x000000ffff0d7224 */ /* 0x000fe200078e00ff */
[----:B------:R-:W3:Y:S01]  /*4f60*/  LDCU.64 UR6, c[0x4][0x88] ;  /* 0x01001100ff0677ac */ /* 0x000ee20008000a00 */
[----:B------:R-:W4:Y:S01]  /*4f70*/  LDCU.64 UR4, c[0x4][0x8] ;  /* 0x01000100ff0477ac */ /* 0x000f220008000a00 */
[----:B-1----:R-:W-:Y:S02]  /*4f80*/  MOV R4, UR8 ;  /* 0x0000000800047c02 */ /* 0x002fe40008000f00 */
[----:B------:R-:W-:Y:S02]  /*4f90*/  MOV R5, UR9 ;  /* 0x0000000900057c02 */ /* 0x000fe40008000f00 */
[----:B---3--:R-:W-:Y:S01]  /*4fa0*/  MOV R7, UR7 ;  /* 0x0000000700077c02 */ /* 0x008fe20008000f00 */
[----:B------:R-:W-:Y:S01]  /*4fb0*/  IMAD.U32 R6, RZ, RZ, UR6 ;  /* 0x00000006ff067e24 */ /* 0x000fe2000f8e00ff */
[----:B----4-:R-:W-:Y:S01]  /*4fc0*/  MOV R11, UR5 ;  /* 0x00000005000b7c02 */ /* 0x010fe20008000f00 */
[----:B------:R-:W-:Y:S02]  /*4fd0*/  IMAD.U32 R10, RZ, RZ, UR4 ;  /* 0x00000004ff0a7e24 */ /* 0x000fe4000f8e00ff */
[----:B------:R-:W-:Y:S07]  /*4fe0*/  LEPC R20, `(.L_x_80) ;  /* 0x000000001014794e */ /* 0x000fee0000000000 */
[----:B--2---:R-:W-:Y:S05]  /*4ff0*/  CALL.ABS.NOINC R2 ;  /* 0x0000000002007343 */ /* 0x004fea0003c00000 */
.L_x_80:
[----:B------:R-:W-:Y:S01]  /*5000*/  ISETP.NE.U32.AND P4, PT, R82, RZ, PT ;  /* 0x000000ff5200720c */ /* 0x000fe20003f85070 */
[----:B------:R-:W-:Y:S01]  /*5010*/  UISETP.NE.AND UP2, UPT, UR53, URZ, UPT ;  /* 0x000000ff3500728c */ /* 0x000fe2000bf45270 */
[----:B------:R-:W-:Y:S01]  /*5020*/  ISETP.NE.U32.AND P2, PT, RZ, UR38, PT ;  /* 0x00000026ff007c0c */ /* 0x000fe2000bf45070 */
[----:B------:R-:W-:Y:S01]  /*5030*/  UISETP.NE.U32.AND UP1, UPT, UR44, URZ, UPT ;  /* 0x000000ff2c00728c */ /* 0x000fe2000bf25070 */
[----:B------:R-:W-:Y:S01]  /*5040*/  ISETP.NE.AND.EX P4, PT, R83, RZ, PT, P4 ;  /* 0x000000ff5300720c */ /* 0x000fe20003f85340 */
[----:B------:R-:W-:Y:S01]  /*5050*/  UPLOP3.LUT UP0, UPT, UPT, UPT, UPT, 0x40, 0x4 ;  /* 0x000000000004789c */ /* 0x000fe20003f0e870 */
[----:B------:R-:W-:Y:S01]  /*5060*/  ISETP.NE.AND.EX P2, PT, RZ, UR39, PT, P2 ;  /* 0x00000027ff007c0c */ /* 0x000fe2000bf45320 */
[----:B------:R-:W-:Y:S01]  /*5070*/  UISETP.NE.AND.EX UP1, UPT, UR45, URZ, UPT, UP1 ;  /* 0x000000ff2d00728c */ /* 0x000fe2000bf25310 */
[----:B------:R-:W-:Y:S04]  /*5080*/  PLOP3.LUT P1, PT, PT, PT, UP2, 0x80, 0x8 ;  /* 0x000000000008781c */ /* 0x000fe80003f2f028 */
[----:B------:R-:W-:Y:S06]  /*5090*/  @UP2 UPLOP3.LUT UP0, UPT, UPT, UPT, UP1, 0x80, 0x8 ;  /* 0x000000000008289c */ /* 0x000fec0003f0f010 */
[----:B------:R-:W-:Y:S01]  /*50a0*/  PLOP3.LUT P0, PT, PT, PT, UP0, 0x80, 0x8 ;  /* 0x000000000008781c */ /* 0x000fe20003f0f008 */
[----:B------:R-:W-:Y:S01]  /*50b0*/  @!UPT UIADD3 URZ, UPT, UPT, URZ, URZ, URZ ;  /* 0x000000fffffff290 */ /* 0x000fe2000fffe0ff */
[----:B------:R-:W-:Y:S11]  /*50c0*/  BRA.U !UP1, `(.L_x_82) ;  /* 0x0000000109387547 */ /* 0x000ff6000b800000 */
[----:B------:R-:W-:Y:S01]  /*50d0*/  UISETP.NE.U32.AND UP0, UPT, UR38, URZ, UPT ;  /* 0x000000ff2600728c */ /* 0x000fe2000bf05070 */
[----:B------:R-:W-:Y:S02]  /*50e0*/  HFMA2 R0, -RZ, RZ, 0, 5.9604644775390625e-08 ;  /* 0x00000001ff007431 */ /* 0x000fe400000001ff */
[----:B------:R-:W-:Y:S01]  /*50f0*/  IMAD.MOV.U32 R88, RZ, RZ, 0x1 ;  /* 0x00000001ff587424 */ /* 0x000fe200078e00ff */
[----:B------:R-:W-:Y:S06]  /*5100*/  UISETP.NE.AND.EX UP0, UPT, UR39, URZ, UPT, UP0 ;  /* 0x000000ff2700728c */ /* 0x000fec000bf05300 */
[----:B------:R-:W-:Y:S05]  /*5110*/  PLOP3.LUT P3, PT, PT, PT, UP0, 0x80, 0x8 ;  /* 0x000000000008781c */ /* 0x000fea0003f6f008 */
[----:B------:R-:W1:Y:S01]  /*5120*/  @UP0 LDCU.64 UR6, c[0x0][0x888] ;  /* 0x00011100ff0607ac */ /* 0x000e620008000a00 */
[----:B------:R-:W-:Y:S07]  /*5130*/  @UP0 UIMAD UR4, UR36, UR44, URZ ;  /* 0x0000002c240402a4 */ /* 0x000fee000f8e02ff */
[----:B------:R-:W-:Y:S01]  /*5140*/  @!P3 PRMT R88, R0, 0x7610, R88 ;  /* 0x000076100058b816 */ /* 0x000fe20000000058 */
[----:B-1----:R-:W-:Y:S03]  /*5150*/  @UP0 UIMAD.WIDE UR6, UR4, 0x4, UR6 ;  /* 0x00000004040608a5 */ /* 0x002fe6000f8e0206 */
[----:B------:R-:W1:Y:S03]  /*5160*/  @!UP0 LDCU UR4, c[0x0][0x880] ;  /* 0x00011000ff0487ac */ /* 0x000e660008000800 */
[----:B------:R-:W-:Y:S01]  /*5170*/  IMAD.U32 R2, RZ, RZ, UR6 ;  /* 0x00000006ff027e24 */ /* 0x000fe2000f8e00ff */
[----:B------:R-:W-:Y:S05]  /*5180*/  MOV R3, UR7 ;  /* 0x0000000700037c02 */ /* 0x000fea0008000f00 */
[----:B-----5:R2:W5:Y:S02]  /*5190*/  @P3 LDG.E R49, desc[UR46][R2.64] ;  /* 0x0000002e02313981 */ /* 0x020564000c1e1900 */
[----:B-12---:R-:W-:Y:S02]  /*51a0*/  @!P3 IMAD.U32 R49, RZ, RZ, UR4 ;  /* 0x00000004ff31be24 */ /* 0x006fe4000f8e00ff */
.L_x_82:
[----:B------:R-:W-:Y:S05]  /*51b0*/  @!P4 BRA `(.L_x_83) ;  /* 0x000000000020c947 */ /* 0x000fea0003800000 */
[----:B------:R-:W-:Y:S04]  /*51c0*/  ISETP.NE.U32.AND P3, PT, R80, RZ, PT ;  /* 0x000000ff5000720c */ /* 0x000fe80003f65070 */
[----:B------:R-:W-:Y:S11]  /*51d0*/  ISETP.NE.AND.EX P3, PT, R81, RZ, PT, P3 ;  /* 0x000000ff5100720c */ /* 0x000ff60003f65330 */
[----:B------:R-:W-:Y:S02]  /*51e0*/  @!UPT UIADD3 URZ, UPT, UPT, URZ, URZ, URZ ;  /* 0x000000fffffff290 */ /* 0x000fe4000fffe0ff */
[----:B------:R-:W1:Y:S01]  /*51f0*/  @P3 LDC.64 R2, c[0x0][0x8a8] ;  /* 0x00022a00ff023b82 */ /* 0x000e620000000a00 */
[----:B------:R-:W-:Y:S04]  /*5200*/  @P3 IMAD R0, R82, UR36, RZ ;  /* 0x0000002452003c24 */ /* 0x000fe8000f8e02ff */
[----:B-1----:R-:W-:Y:S05]  /*5210*/  @P3 IMAD.WIDE R2, R0, 0x4, R2 ;  /* 0x0000000400023825 */ /* 0x002fea00078e0202 */
[----:B-----5:R1:W5:Y:S02]  /*5220*/  @P3 LDG.E R47, desc[UR46][R2.64] ;  /* 0x0000002e022f3981 */ /* 0x020364000c1e1900 */
[----:B-1----:R-:W2:Y:S02]  /*5230*/  @!P3 LDC R47, c[0x0][0x8a0] ;  /* 0x00022800ff2fbb82 */ /* 0x002ea40000000800 */
.L_x_83:
[----:B-----5:R-:W-:Y:S01]  /*5240*/  FSETP.NEU.AND P3, PT, R49, RZ, PT ;  /* 0x000000ff3100720b */ /* 0x020fe20003f6d000 */
[----:B------:R-:W-:Y:S01]  /*5250*/  ULOP3.LUT UR4, UR51, 0x1, URZ, 0x3c, !UPT ;  /* 0x0000000133047892 */ /* 0x000fe2000f8e3cff */
[----:B------:R-:W-:Y:S01]  /*5260*/  SEL R4, RZ, 0xffffffff, P2 ;  /* 0xffffffffff047807 */ /* 0x000fe20001000000 */
[----:B------:R-:W-:Y:S01]  /*5270*/  IMAD.U32 R72, RZ, RZ, UR56 ;  /* 0x00000038ff487e24 */ /* 0x000fe2000f8e00ff */
[----:B------:R-:W-:Y:S01]  /*5280*/  @P1 LOP3.LUT P2, RZ, R88, 0xff, RZ, 0xc0, !PT ;  /* 0x000000ff58ff1812 */ /* 0x000fe2000784c0ff */
[----:B------:R-:W-:Y:S01]  /*5290*/  IMAD.SHL.U32 R106, R94, 0x10, RZ ;  /* 0x000000105e6a7824 */ /* 0x000fe200078e00ff */
[----:B------:R-:W-:Y:S01]  /*52a0*/  @P1 SEL R0, RZ, 0xffffffff, P3 ;  /* 0xffffffffff001807 */ /* 0x000fe20001800000 */
[----:B------:R-:W-:Y:S01]  /*52b0*/  IMAD.U32 R107, RZ, RZ, UR4 ;  /* 0x00000004ff6b7e24 */ /* 0x000fe2000f8e00ff */
[----:B------:R-:W-:Y:S01]  /*52c0*/  LEA R73, R45, UR48, 0x3 ;  /* 0x000000302d497c11 */ /* 0x000fe2000f8e18ff */
[----:B------:R-:W-:Y:S01]  /*52d0*/  IMAD.SHL.U32 R72, R72, 0x2000, RZ ;  /* 0x0000200048487824 */ /* 0x000fe200078e00ff */
[----:B------:R-:W-:Y:S01]  /*52e0*/  @P0 SEL R0, R4, R0, !P2 ;  /* 0x0000000004000207 */ /* 0x000fe20005000000 */
[----:B------:R-:W-:Y:S01]  /*52f0*/  IMAD.SHL.U32 R105, R93, 0x10, RZ ;  /* 0x000000105d697824 */ /* 0x000fe200078e00ff */
[----:B------:R-:W-:Y:S01]  /*5300*/  PLOP3.LUT P2, PT, PT, PT, UP1, 0x80, 0x8 ;  /* 0x000000000008781c */ /* 0x000fe20003f4f018 */
[----:B------:R-:W-:Y:S01]  /*5310*/  IMAD.IADD R67, R99, 0x1, R72 ;  /* 0x0000000163437824 */ /* 0x000fe200078e0248 */
[----:B------:R-:W-:Y:S01]  /*5320*/  @P1 LOP3.LUT R0, R0, 0x1, RZ, 0xc0, !PT ;  /* 0x0000000100001812 */ /* 0x000fe200078ec0ff */
[----:B------:R-:W-:Y:S01]  /*5330*/  BSSY B1, `(.L_x_84) ;  /* 0x0000039000017945 */ /* 0x000fe20003800000 */
[----:B------:R-:W-:Y:S01]  /*5340*/  LOP3.LUT P4, R102, R88, 0xff, RZ, 0xc0, !PT ;  /* 0x000000ff58667812 */ /* 0x000fe2000788c0ff */
[----:B------:R-:W-:Y:S01]  /*5350*/  IMAD.IADD R66, R67, 0x1, R106 ;  /* 0x0000000143427824 */ /* 0x000fe200078e026a */
[----:B------:R-:W-:Y:S01]  /*5360*/  ISETP.NE.U32.OR P5, PT, R0, 0x1, !P1 ;  /* 0x000000010000780c */ /* 0x000fe20004fa5470 */
[----:B------:R-:W-:Y:S01]  /*5370*/  IMAD.U32 R0, RZ, RZ, UR56 ;  /* 0x00000038ff007e24 */ /* 0x000fe2000f8e00ff */
[----:B------:R-:W-:Y:S01]  /*5380*/  SEL R3, RZ, 0xffffffff, P3 ;  /* 0xffffffffff037807 */ /* 0x000fe20001800000 */
[----:B------:R-:W-:Y:S01]  /*5390*/  IMAD.MOV.U32 R75, RZ, RZ, 0x1 ;  /* 0x00000001ff4b7424 */ /* 0x000fe200078e00ff */
[----:B------:R-:W-:Y:S01]  /*53a0*/  P2R R104, PR, RZ, 0x20 ;  /* 0x00000020ff687803 */ /* 0x000fe20000000000 */
[----:B------:R-:W-:Y:S01]  /*53b0*/  IMAD R48, R45, 0x40, R46 ;  /* 0x000000402d307824 */ /* 0x000fe200078e022e */
[----:B------:R-:W-:Y:S01]  /*53c0*/  LEA R0, R0, UR48, 0x3 ;  /* 0x0000003000007c11 */ /* 0x000fe2000f8e18ff */
[----:B------:R-:W-:Y:S01]  /*53d0*/  IMAD.U32 R74, RZ, RZ, UR56 ;  /* 0x00000038ff4a7e24 */ /* 0x000fe2000f8e00ff */
[----:B------:R-:W-:Y:S02]  /*53e0*/  @P2 SEL R3, R4, R3, !P4 ;  /* 0x0000000304032207 */ /* 0x000fe40006000000 */
[----:B------:R-:W-:Y:S02]  /*53f0*/  CS2R R78, SRZ ;  /* 0x00000000004e7805 */ /* 0x000fe4000001ff00 */
[----:B------:R-:W-:Y:S02]  /*5400*/  CS2R R76, SRZ ;  /* 0x00000000004c7805 */ /* 0x000fe4000001ff00 */
[----:B------:R-:W-:Y:S02]  /*5410*/  CS2R R70, SRZ ;  /* 0x0000000000467805 */ /* 0x000fe4000001ff00 */
[----:B------:R-:W-:Y:S02]  /*5420*/  LOP3.LUT R3, R3, 0x1, RZ, 0xc0, !PT ;  /* 0x0000000103037812 */ /* 0x000fe400078ec0ff */
[----:B------:R-:W-:Y:S02]  /*5430*/  CS2R R68, SRZ ;  /* 0x0000000000447805 */ /* 0x000fe4000001ff00 */
[----:B------:R-:W-:Y:S02]  /*5440*/  @P5 SHF.L.U32 R2, R107, 0x1f, RZ ;  /* 0x0000001f6b025819 */ /* 0x000fe400000006ff */
[----:B------:R-:W-:Y:S02]  /*5450*/  CS2R R62, SRZ ;  /* 0x00000000003e7805 */ /* 0x000fe4000001ff00 */
[----:B------:R-:W-:Y:S02]  /*5460*/  ISETP.NE.U32.AND P2, PT, R3, 0x1, PT ;  /* 0x000000010300780c */ /* 0x000fe40003f45070 */
[----:B------:R-:W-:Y:S01]  /*5470*/  CS2R R60, SRZ ;  /* 0x00000000003c7805 */ /* 0x000fe2000001ff00 */
[----:B------:R1:W3:Y:S01]  /*5480*/  @P5 SYNCS.PHASECHK.TRANS64.TRYWAIT P1, [R0+URZ+0x20], R2 ;  /* 0x00002002000055a7 */ /* 0x0002e200080211ff */
[----:B------:R-:W-:Y:S02]  /*5490*/  CS2R R58, SRZ ;  /* 0x00000000003a7805 */ /* 0x000fe4000001ff00 */
[----:B------:R-:W-:Y:S02]  /*54a0*/  P2R R108, PR, RZ, 0x4 ;  /* 0x00000004ff6c7803 */ /* 0x000fe40000000000 */
[----:B------:R-:W-:Y:S01]  /*54b0*/  CS2R R56, SRZ ;  /* 0x0000000000387805 */ /* 0x000fe2000001ff00 */
[----:B------:R-:W-:Y:S02]  /*54c0*/  IMAD.IADD R65, R67, 0x1, R105 ;  /* 0x0000000143417824 */ /* 0x000fe400078e0269 */
[----:B------:R-:W-:Y:S01]  /*54d0*/  IMAD.IADD R64, R98, 0x1, R66 ;  /* 0x0000000162407824 */ /* 0x000fe200078e0242 */
[----:B-1----:R-:W-:Y:S04]  /*54e0*/  SHF.L.U32 R2, R97, 0x1f, RZ ;  /* 0x0000001f61027819 */ /* 0x002fe800000006ff */
[----:B------:R1:W4:Y:S01]  /*54f0*/  SYNCS.PHASECHK.TRANS64.TRYWAIT P0, [R73+URZ+0x80], R2 ;  /* 0x00008002490075a7 */ /* 0x00032200080011ff */
[----:B---3--:R-:W-:Y:S01]  /*5500*/  @P5 SEL R75, RZ, 0x1, !P1 ;  /* 0x00000001ff4b5807 */ /* 0x008fe20004800000 */
[----:B-1----:R-:W-:Y:S06]  /*5510*/  @!P5 BRA `(.L_x_85) ;  /* 0x000000000068d947 */ /* 0x002fec0003800000 */
[----:B------:R-:W-:Y:S01]  /*5520*/  ISETP.NE.AND P1, PT, R75, RZ, PT ;  /* 0x000000ff4b00720c */ /* 0x000fe20003f25270 */
[----:B------:R-:W-:Y:S01]  /*5530*/  BSSY B0, `(.L_x_86) ;  /* 0x000000d000007945 */ /* 0x000fe20003800000 */
[----:B------:R-:W-:Y:S02]  /*5540*/  CS2R R58, SRZ ;  /* 0x00000000003a7805 */ /* 0x000fe4000001ff00 */
[----:B------:R-:W-:Y:S02]  /*5550*/  CS2R R56, SRZ ;  /* 0x0000000000387805 */ /* 0x000fe4000001ff00 */
[----:B------:R-:W-:Y:S02]  /*5560*/  CS2R R62, SRZ ;  /* 0x00000000003e7805 */ /* 0x000fe4000001ff00 */
[----:B------:R-:W-:Y:S02]  /*5570*/  CS2R R60, SRZ ;  /* 0x00000000003c7805 */ /* 0x000fe4000001ff00 */
[----:B------:R-:W-:Y:S02]  /*5580*/  CS2R R70, SRZ ;  /* 0x0000000000467805 */ /* 0x000fe4000001ff00 */
[----:B------:R-:W-:Y:S02]  /*5590*/  CS2R R68, SRZ ;  /* 0x0000000000447805 */ /* 0x000fe4000001ff00 */
[----:B------:R-:W-:Y:S02]  /*55a0*/  CS2R R78, SRZ ;  /* 0x00000000004e7805 */ /* 0x000fe4000001ff00 */
[----:B------:R-:W-:Y:S01]  /*55b0*/  CS2R R76, SRZ ;  /* 0x00000000004c7805 */ /* 0x000fe2000001ff00 */
[----:B------:R-:W-:Y:S06]  /*55c0*/  @P1 BRA `(.L_x_87) ;  /* 0x00000000000c1947 */ /* 0x000fec0003800000 */
[----:B------:R-:W-:Y:S04]  /*55d0*/  SHF.L.U32 R3, R107, 0x1f, RZ ;  /* 0x0000001f6b037819 */ /* 0x000fe800000006ff */
[----:B------:R-:W1:Y:S02]  /*55e0*/  SYNCS.PHASECHK.TRANS64.TRYWAIT P1, [R0+URZ+0x20], R3 ;  /* 0x00002003000075a7 */ /* 0x000e6400080211ff */
[----:B-1----:R-:W-:Y:S05]  /*55f0*/  @!P1 BRA `(.L_x_88) ;  /* 0x0000002400189947 */ /* 0x002fea0003800000 */
.L_x_87:
[----:B------:R-:W-:Y:S05]  /*5600*/  BSYNC B0 ;  /* 0x0000000000007941 */ /* 0x000fea0003800000 */
.L_x_86:
[----:B------:R-:W-:Y:S01]  /*5610*/  ISETP.NE.AND P1, PT, R108, RZ, PT ;  /* 0x000000ff6c00720c */ /* 0x000fe20003f25270 */
[----:B------:R-:W-:Y:S04]  /*5620*/  UIADD3 UR5, UPT, UPT, UR56, 0x1, URZ ;  /* 0x0000000138057890 */ /* 0x000fe8000fffe0ff */
[----:B------:R-:W-:Y:S04]  /*5630*/  UISETP.NE.AND UP0, UPT, UR5, 0x3, UPT ;  /* 0x000000030500788c */ /* 0x000fe8000bf05270 */
[----:B------:R-:W-:Y:S02]  /*5640*/  USEL UR4, URZ, 0x1, UP0 ;  /* 0x00000001ff047887 */ /* 0x000fe40008000000 */
[----:B------:R-:W-:Y:S02]  /*5650*/  USEL UR5, UR5, URZ, UP0 ;  /* 0x000000ff05057287 */ /* 0x000fe40008000000 */
[----:B------:R3:W1:Y:S02]  /*5660*/  @P1 LDS.128 R56, [R67] ;  /* 0x0000000043381984 */ /* 0x0006640000000c00 */
[----:B------:R-:W-:Y:S02]  /*5670*/  LOP3.LUT R107, R107, UR4, RZ, 0x3c, !PT ;  /* 0x000000046b6b7c12 */ /* 0x000fe4000f8e3cff */
[----:B------:R3:W1:Y:S01]  /*5680*/  @P1 LDS.128 R60, [R66+0x10] ;  /* 0x00001000423c1984 */ /* 0x0006620000000c00 */
[----:B------:R-:W-:Y:S03]  /*5690*/  IMAD.U32 R74, RZ, RZ, UR5 ;  /* 0x00000005ff4a7e24 */ /* 0x000fe6000f8e00ff */
[----:B------:R3:W1:Y:S04]  /*56a0*/  @P1 LDS.128 R68, [R65+0x20] ;  /* 0x0000200041441984 */ /* 0x0006680000000c00 */
[----:B------:R3:W1:Y:S02]  /*56b0*/  @P1 LDS.128 R76, [R64+0x10] ;  /* 0x00001000404c1984 */ /* 0x0006640000000c00 */
.L_x_85:
[----:B------:R-:W-:Y:S05]  /*56c0*/  BSYNC B1 ;  /* 0x0000000000017941 */ /* 0x000fea0003800000 */
.L_x_84:
[----:B-1----:R-:W-:Y:S04]  /*56d0*/  SHF.R.U32.HI R0, RZ, 0x15, R48 ;  /* 0x00000015ff007819 */ /* 0x002fe80000011630 */
[----:B------:R-:W-:Y:S01]  /*56e0*/  LOP3.LUT P1, RZ, R0, 0x3, R92, 0x48, !PT ;  /* 0x0000000300ff7812 */ /* 0x000fe2000782485c */
[----:B------:R-:W-:Y:S01]  /*56f0*/  @!UPT UIADD3 URZ, UPT, UPT, URZ, URZ, URZ ;  /* 0x000000fffffff290 */ /* 0x000fe2000fffe0ff */
[----:B----4-:R-:W-:Y:S11]  /*5700*/  @P0 BRA `(.L_x_89) ;  /* 0x0000000000080947 */ /* 0x010ff60003800000 */
[----:B------:R-:W1:Y:S02]  /*5710*/  SYNCS.PHASECHK.TRANS64.TRYWAIT P0, [R73+URZ+0x80], R2 ;  /* 0x00008002490075a7 */ /* 0x000e6400080011ff */
[----:B-1----:R-:W-:Y:S05]  /*5720*/  @!P0 BRA `(.L_x_90) ;  /* 0x0000002000e08947 */ /* 0x002fea0003800000 */
.L_x_89:
[----:B------:R-:W-:Y:S05]  /*5730*/  @!P1 BRA `(.L_x_91) ;  /* 0x0000000000409947 */ /* 0x000fea0003800000 */
[----:B------:R-:W4:Y:S01]  /*5740*/  LDCU.64 UR8, c[0x4][0x70] ;  /* 0x01000e00ff0877ac */ /* 0x000f220008000a00 */
[----:B------:R-:W-:Y:S01]  /*5750*/  MOV R3, 0x0 ;  /* 0x0000000000037802 */ /* 0x000fe20000000f00 */
[----:B------:R-:W-:Y:S02]  /*5760*/  HFMA2 R12, -RZ, RZ, 0, 5.9604644775390625e-08 ;  /* 0x00000001ff0c7431 */ /* 0x000fe400000001ff */
[----:B------:R-:W-:Y:S02]  /*5770*/  IMAD.MOV.U32 R8, RZ, RZ, 0x192 ;  /* 0x00000192ff087424 */ /* 0x000fe400078e00ff */
[----:B------:R-:W-:Y:S01]  /*5780*/  IMAD.MOV.U32 R13, RZ, RZ, RZ ;  /* 0x000000ffff0d7224 */ /* 0x000fe200078e00ff */
[----:B------:R-:W5:Y:S01]  /*5790*/  LDCU.64 UR6, c[0x4][0x78] ;  /* 0x01000f00ff0677ac */ /* 0x000f620008000a00 */
[----:B-1----:R-:W1:Y:S01]  /*57a0*/  LDC.64 R2, c[0x4][R3] ;  /* 0x0100000003027b82 */ /* 0x002e620000000a00 */
[----:B------:R-:W2:Y:S01]  /*57b0*/  LDCU.64 UR4, c[0x4][0x10] ;  /* 0x01000200ff0477ac */ /* 0x000ea20008000a00 */
[----:B----4-:R-:W-:Y:S01]  /*57c0*/  MOV R5, UR9 ;  /* 0x0000000900057c02 */ /* 0x010fe20008000f00 */
[----:B------:R-:W-:Y:S01]  /*57d0*/  IMAD.U32 R4, RZ, RZ, UR8 ;  /* 0x00000008ff047e24 */ /* 0x000fe2000f8e00ff */
[----:B-----5:R-:W-:Y:S01]  /*57e0*/  MOV R7, UR7 ;  /* 0x0000000700077c02 */ /* 0x020fe20008000f00 */
[----:B------:R-:W-:Y:S01]  /*57f0*/  IMAD.U32 R6, RZ, RZ, UR6 ;  /* 0x00000006ff067e24 */ /* 0x000fe2000f8e00ff */
[----:B--2---:R-:W-:Y:S01]  /*5800*/  MOV R11, UR5 ;  /* 0x00000005000b7c02 */ /* 0x004fe20008000f00 */
[----:B------:R-:W-:Y:S02]  /*5810*/  IMAD.U32 R10, RZ, RZ, UR4 ;  /* 0x00000004ff0a7e24 */ /* 0x000fe4000f8e00ff */
[----:B------:R-:W-:Y:S07]  /*5820*/  LEPC R20, `(.L_x_91) ;  /* 0x000000001014794e */ /* 0x000fee0000000000 */
[----:B-1-3--:R-:W-:Y:S05]  /*5830*/  CALL.ABS.NOINC R2 ;  /* 0x0000000002007343 */ /* 0x00afea0003c00000 */
.L_x_91:
[----:B------:R-:W-:Y:S01]  /*5840*/  SHF.L.U32 R50, R56, 0x10, RZ ;  /* 0x0000001038327819 */ /* 0x000fe200000006ff */
[----:B------:R-:W-:Y:S05]  /*5850*/  WARPSYNC.ALL ;  /* 0x0000000000007948 */ /* 0x000fea0003800000 */
[----:B------:R-:W-:Y:S01]  /*5860*/  R2UR UR4, R48 ;  /* 0x00000000300472ca */ /* 0x000fe200000e0000 */
[----:B------:R-:W-:Y:S01]  /*5870*/  BSSY.RECONVERGENT B0, `(.L_x_92) ;  /* 0x0000085000007945 */ /* 0x000fe20003800200 */
[----:B------:R-:W-:Y:S02]  /*5880*/  LOP3.LUT R51, R56, 0xffff0000, RZ, 0xc0, !PT ;  /* 0xffff000038337812 */ /* 0x000fe400078ec0ff */
[----:B------:R-:W-:Y:S02]  /*5890*/  SHF.L.U32 R52, R57, 0x10, RZ ;  /* 0x0000001039347819 */ /* 0x000fe400000006ff */
[----:B------:R-:W-:Y:S07]  /*58a0*/  ISETP.NE.AND P0, PT, R100, RZ, PT ;  /* 0x000000ff6400720c */ /* 0x000fee0003f05270 */
[----:B------:R-:W2:Y:S02]  /*58b0*/  LDTM.x32 R4, tmem[UR4] ;  /* 0x00000004000479ee */ /* 0x000ea400082c0000 */
[C---:B--2---:R-:W-:Y:S01]  /*58c0*/  FMUL R0, R47.reuse, R4 ;  /* 0x000000042f007220 */ /* 0x044fe20000400000 */
[C---:B-1----:R-:W-:Y:S01]  /*58d0*/  FMUL R2, R47.reuse, R5 ;  /* 0x000000052f027220 */ /* 0x042fe20000400000 */
[C---:B------:R-:W-:Y:S01]  /*58e0*/  FMUL R4, R47.reuse, R8 ;  /* 0x000000082f047220 */ /* 0x040fe20000400000 */
[C---:B------:R-:W-:Y:S01]  /*58f0*/  FMUL R3, R47.reuse, R6 ;  /* 0x000000062f037220 */ /* 0x040fe20000400000 */
[C---:B------:R-:W-:Y:S01]  /*5900*/  FMUL R5, R47.reuse, R9 ;  /* 0x000000092f057220 */ /* 0x040fe20000400000 */
[C---:B------:R-:W-:Y:S01]  /*5910*/  FMUL R8, R47.reuse, R12 ;  /* 0x0000000c2f087220 */ /* 0x040fe20000400000 */
[C---:B------:R-:W-:Y:S01]  /*5920*/  FMUL R6, R47.reuse, R10 ;  /* 0x0000000a2f067220 */ /* 0x040fe20000400000 */
[C---:B------:R-:W-:Y:S01]  /*5930*/  FMUL R9, R47.reuse, R13 ;  /* 0x0000000d2f097220 */ /* 0x040fe20000400000 */
[----:B------:R-:W-:Y:S01]  /*5940*/  FMUL R12, R47, R16 ;  /* 0x000000102f0c7220 */ /* 0x000fe20000400000 */
[----:B------:R-:W-:Y:S01]  /*5950*/  FFMA R0, R49, R50, R0 ;  /* 0x0000003231007223 */ /* 0x000fe20000000000 */
[C---:B------:R-:W-:Y:S01]  /*5960*/  FMUL R10, R47.reuse, R14 ;  /* 0x0000000e2f0a7220 */ /* 0x040fe20000400000 */
[C---:B------:R-:W-:Y:S01]  /*5970*/  FMUL R13, R47.reuse, R17 ;  /* 0x000000112f0d7220 */ /* 0x040fe20000400000 */
[----:B------:R-:W-:Y:S01]  /*5980*/  FMUL R16, R47, R20 ;  /* 0x000000142f107220 */ /* 0x000fe20000400000 */
[----:B------:R-:W-:Y:S01]  /*5990*/  FFMA R2, R49, R51, R2 ;  /* 0x0000003331027223 */ /* 0x000fe20000000002 */
[C---:B------:R-:W-:Y:S01]  /*59a0*/  FMUL R14, R47.reuse, R18 ;  /* 0x000000122f0e7220 */ /* 0x040fe20000400000 */
[C---:B------:R-:W-:Y:S01]  /*59b0*/  FMUL R17, R47.reuse, R21 ;  /* 0x000000152f117220 */ /* 0x040fe20000400000 */
[C---:B------:R-:W-:Y:S01]  /*59c0*/  FMUL R20, R47.reuse, R24 ;  /* 0x000000182f147220 */ /* 0x040fe20000400000 */
[C---:B------:R-:W-:Y:S01]  /*59d0*/  FMUL R18, R47.reuse, R22 ;  /* 0x000000162f127220 */ /* 0x040fe20000400000 */
[C---:B------:R-:W-:Y:S01]  /*59e0*/  FMUL R21, R47.reuse, R25 ;  /* 0x000000192f157220 */ /* 0x040fe20000400000 */
[C---:B------:R-:W-:Y:S01]  /*59f0*/  FMUL R24, R47.reuse, R28 ;  /* 0x0000001c2f187220 */ /* 0x040fe20000400000 */
[C---:B------:R-:W-:Y:S01]  /*5a00*/  FMUL R22, R47.reuse, R26 ;  /* 0x0000001a2f167220 */ /* 0x040fe20000400000 */
[C---:B------:R-:W-:Y:S01]  /*5a10*/  FMUL R25, R47.reuse, R29 ;  /* 0x0000001d2f197220 */ /* 0x040fe20000400000 */
[----:B------:R-:W-:Y:S01]  /*5a20*/  FMUL R28, R47, R32 ;  /* 0x000000202f1c7220 */ /* 0x000fe20000400000 */
[----:B------:R-:W-:Y:S01]  /*5a30*/  LOP3.LUT R32, R57, 0xffff0000, RZ, 0xc0, !PT ;  /* 0xffff000039207812 */ /* 0x000fe200078ec0ff */
[C---:B------:R-:W-:Y:S01]  /*5a40*/  FMUL R26, R47.reuse, R30 ;  /* 0x0000001e2f1a7220 */ /* 0x040fe20000400000 */
[----:B------:R-:W-:Y:S01]  /*5a50*/  FMUL R29, R47, R33 ;  /* 0x000000212f1d7220 */ /* 0x000fe20000400000 */
[----:B------:R-:W-:Y:S01]  /*5a60*/  SHF.L.U32 R33, R58, 0x10, RZ ;  /* 0x000000103a217819 */ /* 0x000fe200000006ff */
[----:B------:R-:W-:Y:S01]  /*5a70*/  FFMA R3, R49, R52, R3 ;  /* 0x0000003431037223 */ /* 0x000fe20000000003 */
[----:B------:R-:W-:Y:S01]  /*5a80*/  F2FP.BF16.F32.PACK_AB R52, R2, R0 ;  /* 0x000000000234723e */ /* 0x000fe200000010ff */
[----:B------:R-:W-:Y:S01]  /*5a90*/  FMUL R7, R47, R7 ;  /* 0x000000072f077220 */ /* 0x000fe20000400000 */
[----:B------:R-:W-:Y:S01]  /*5aa0*/  SHF.L.U32 R0, R59, 0x10, RZ ;  /* 0x000000103b007819 */ /* 0x000fe200000006ff */
[----:B------:R-:W-:Y:S01]  /*5ab0*/  FMUL R30, R47, R34 ;  /* 0x000000222f1e7220 */ /* 0x000fe20000400000 */
[----:B------:R-:W-:Y:S01]  /*5ac0*/  LOP3.LUT R34, R58, 0xffff0000, RZ, 0xc0, !PT ;  /* 0xffff00003a227812 */ /* 0x000fe200078ec0ff */
[----:B------:R-:W-:Y:S01]  /*5ad0*/  FFMA R7, R49, R32, R7 ;  /* 0x0000002031077223 */ /* 0x000fe20000000007 */
[----:B------:R-:W-:Y:S01]  /*5ae0*/  LOP3.LUT R2, R59, 0xffff0000, RZ, 0xc0, !PT ;  /* 0xffff00003b027812 */ /* 0x000fe200078ec0ff */
[----:B------:R-:W-:Y:S01]  /*5af0*/  FFMA R4, R49, R33, R4 ;  /* 0x0000002131047223 */ /* 0x000fe20000000004 */
[----:B------:R-:W-:Y:S01]  /*5b00*/  FMUL R11, R47, R11 ;  /* 0x0000000b2f0b7220 */ /* 0x000fe20000400000 */
[----:B------:R-:W-:Y:S01]  /*5b10*/  FFMA R5, R49, R34, R5 ;  /* 0x0000002231057223 */ /* 0x000fe20000000005 */
[----:B------:R-:W-:Y:S01]  /*5b20*/  F2FP.BF16.F32.PACK_AB R53, R7, R3 ;  /* 0x000000030735723e */ /* 0x000fe200000010ff */
[C---:B------:R-:W-:Y:S01]  /*5b30*/  FFMA R6, R49.reuse, R0, R6 ;  /* 0x0000000031067223 */ /* 0x040fe20000000006 */
[C---:B------:R-:W-:Y:S01]  /*5b40*/  SHF.L.U32 R0, R60.reuse, 0x10, RZ ;  /* 0x000000103c007819 */ /* 0x040fe200000006ff */
[----:B------:R-:W-:Y:S01]  /*5b50*/  FFMA R11, R49, R2, R11 ;  /* 0x00000002310b7223 */ /* 0x000fe2000000000b */
[----:B------:R-:W-:Y:S01]  /*5b60*/  LOP3.LUT R2, R60, 0xffff0000, RZ, 0xc0, !PT ;  /* 0xffff00003c027812 */ /* 0x000fe200078ec0ff */
[----:B------:R-:W-:Y:S01]  /*5b70*/  FMUL R15, R47, R15 ;  /* 0x0000000f2f0f7220 */ /* 0x000fe20000400000 */
[----:B------:R-:W-:Y:S01]  /*5b80*/  SHF.L.U32 R3, R61, 0x10, RZ ;  /* 0x000000103d037819 */ /* 0x000fe200000006ff */
[----:B------:R-:W-:Y:S01]  /*5b90*/  FFMA R8, R49, R0, R8 ;  /* 0x0000000031087223 */ /* 0x000fe20000000008 */
[----:B------:R-:W-:Y:S01]  /*5ba0*/  LOP3.LUT R0, R61, 0xffff0000, RZ, 0xc0, !PT ;  /* 0xffff00003d007812 */ /* 0x000fe200078ec0ff */
[C---:B------:R-:W-:Y:S01]  /*5bb0*/  FFMA R9, R49.reuse, R2, R9 ;  /* 0x0000000231097223 */ /* 0x040fe20000000009 */
[C---:B------:R-:W-:Y:S01]  /*5bc0*/  SHF.L.U32 R2, R62.reuse, 0x10, RZ ;  /* 0x000000103e027819 */ /* 0x040fe200000006ff */
[----:B------:R-:W-:Y:S01]  /*5bd0*/  FFMA R10, R49, R3, R10 ;  /* 0x00000003310a7223 */ /* 0x000fe2000000000a */
[----:B------:R-:W-:Y:S01]  /*5be0*/  SHF.L.U32 R3, R63, 0x10, RZ ;  /* 0x000000103f037819 */ /* 0x000fe200000006ff */
[C---:B------:R-:W-:Y:S01]  /*5bf0*/  FFMA R15, R49.reuse, R0, R15 ;  /* 0x00000000310f7223 */ /* 0x040fe2000000000f */
[----:B------:R-:W-:Y:S01]  /*5c00*/  LOP3.LUT R0, R62, 0xffff0000, RZ, 0xc0, !PT ;  /* 0xffff00003e007812 */ /* 0x000fe200078ec0ff */
[----:B------:R-:W-:Y:S01]  /*5c10*/  FFMA R12, R49, R2, R12 ;  /* 0x00000002310c7223 */ /* 0x000fe2000000000c */
[C---:B------:R-:W-:Y:S01]  /*5c20*/  SHF.L.U32 R2, R68.reuse, 0x10, RZ ;  /* 0x0000001044027819 */ /* 0x040fe200000006ff */
[----:B------:R-:W-:Y:S01]  /*5c30*/  FMUL R19, R47, R19 ;  /* 0x000000132f137220 */ /* 0x000fe20000400000 */
[----:B------:R-:W-:Y:S01]  /*5c40*/  F2FP.BF16.F32.PACK_AB R54, R5, R4 ;  /* 0x000000040536723e */ /* 0x000fe200000010ff */
[----:B------:R-:W-:Y:S01]  /*5c50*/  FFMA R13, R49, R0, R13 ;  /* 0x00000000310d7223 */ /* 0x000fe2000000000d */
[----:B------:R-:W-:Y:S01]  /*5c60*/  LOP3.LUT R0, R63, 0xffff0000, RZ, 0xc0, !PT ;  /* 0xffff00003f007812 */ /* 0x000fe200078ec0ff */
[----:B------:R-:W-:Y:S01]  /*5c70*/  FFMA R14, R49, R3, R14 ;  /* 0x00000003310e7223 */ /* 0x000fe2000000000e */
[----:B------:R-:W-:Y:S01]  /*5c80*/  LOP3.LUT R3, R68, 0xffff0000, RZ, 0xc0, !PT ;  /* 0xffff000044037812 */ /* 0x000fe200078ec0ff */
[----:B------:R-:W-:Y:S01]  /*5c90*/  FMUL R23, R47, R23 ;  /* 0x000000172f177220 */ /* 0x000fe20000400000 */
[----:B------:R-:W-:Y:S01]  /*5ca0*/  F2FP.BF16.F32.PACK_AB R55, R11, R6 ;  /* 0x000000060b37723e */ /* 0x000fe200000010ff */
[----:B------:R-:W-:Y:S01]  /*5cb0*/  FFMA R19, R49, R0, R19 ;  /* 0x0000000031137223 */ /* 0x000fe20000000013 */
[----:B------:R-:W-:Y:S01]  /*5cc0*/  SHF.L.U32 R0, R69, 0x10, RZ ;  /* 0x0000001045007819 */ /* 0x000fe200000006ff */
[----:B------:R-:W-:Y:S01]  /*5cd0*/  FFMA R16, R49, R2, R16 ;  /* 0x0000000231107223 */ /* 0x000fe20000000010 */
[----:B------:R-:W-:Y:S01]  /*5ce0*/  LOP3.LUT R2, R69, 0xffff0000, RZ, 0xc0, !PT ;  /* 0xffff000045027812 */ /* 0x000fe200078ec0ff */
[----:B------:R-:W-:Y:S01]  /*5cf0*/  FFMA R17, R49, R3, R17 ;  /* 0x0000000331117223 */ /* 0x000fe20000000011 */
[----:B------:R-:W-:Y:S01]  /*5d00*/  SHF.L.U32 R3, R71, 0x10, RZ ;  /* 0x0000001047037819 */ /* 0x000fe200000006ff */
[----:B------:R-:W-:Y:S01]  /*5d10*/  FFMA R18, R49, R0, R18 ;  /* 0x0000000031127223 */ /* 0x000fe20000000012 */
[C---:B------:R-:W-:Y:S01]  /*5d20*/  SHF.L.U32 R0, R70.reuse, 0x10, RZ ;  /* 0x0000001046007819 */ /* 0x040fe200000006ff */
[----:B------:R1:W-:Y:S01]  /*5d30*/  STS.128 [R67], R52 ;  /* 0x0000003443007388 */ /* 0x0003e20000000c00 */
[----:B------:R-:W-:Y:S01]  /*5d40*/  F2FP.BF16.F32.PACK_AB R8, R9, R8 ;  /* 0x000000080908723e */ /* 0x000fe200000010ff */
[C---:B------:R-:W-:Y:S01]  /*5d50*/  FFMA R23, R49.reuse, R2, R23 ;  /* 0x0000000231177223 */ /* 0x040fe20000000017 */
[----:B------:R-:W-:Y:S01]  /*5d60*/  LOP3.LUT R2, R70, 0xffff0000, RZ, 0xc0, !PT ;  /* 0xffff000046027812 */ /* 0x000fe200078ec0ff */
[----:B------:R-:W-:Y:S01]  /*5d70*/  FFMA R20, R49, R0, R20 ;  /* 0x0000000031147223 */ /* 0x000fe20000000014 */
[----:B------:R-:W-:Y:S01]  /*5d80*/  LOP3.LUT R0, R71, 0xffff0000, RZ, 0xc0, !PT ;  /* 0xffff000047007812 */ /* 0x000fe200078ec0ff */
[----:B------:R-:W-:Y:S01]  /*5d90*/  FMUL R27, R47, R27 ;  /* 0x0000001b2f1b7220 */ /* 0x000fe20000400000 */
[----:B------:R-:W-:Y:S01]  /*5da0*/  F2FP.BF16.F32.PACK_AB R9, R15, R10 ;  /* 0x0000000a0f09723e */ /* 0x000fe200000010ff */
[C---:B------:R-:W-:Y:S01]  /*5db0*/  FFMA R21, R49.reuse, R2, R21 ;  /* 0x0000000231157223 */ /* 0x040fe20000000015 */
[C---:B------:R-:W-:Y:S01]  /*5dc0*/  FFMA R22, R49.reuse, R3, R22 ;  /* 0x0000000331167223 */ /* 0x040fe20000000016 */
[----:B------:R-:W-:Y:S01]  /*5dd0*/  FFMA R27, R49, R0, R27 ;  /* 0x00000000311b7223 */ /* 0x000fe2000000001b */
[C---:B------:R-:W-:Y:S01]  /*5de0*/  SHF.L.U32 R2, R76.reuse, 0x10, RZ ;  /* 0x000000104c027819 */ /* 0x040fe200000006ff */
[C---:B------:R-:W-:Y:S01]  /*5df0*/  FMUL R31, R47.reuse, R31 ;  /* 0x0000001f2f1f7220 */ /* 0x040fe20000400000 */
[----:B------:R-:W-:Y:S01]  /*5e00*/  LOP3.LUT R0, R76, 0xffff0000, RZ, 0xc0, !PT ;  /* 0xffff00004c007812 */ /* 0x000fe200078ec0ff */
[----:B------:R-:W-:Y:S01]  /*5e10*/  FMUL R35, R47, R35 ;  /* 0x000000232f237220 */ /* 0x000fe20000400000 */
[----:B------:R-:W-:Y:S01]  /*5e20*/  SHF.L.U32 R3, R77, 0x10, RZ ;  /* 0x000000104d037819 */ /* 0x000fe200000006ff */
[----:B------:R-:W-:Y:S01]  /*5e30*/  FFMA R24, R49, R2, R24 ;  /* 0x0000000231187223 */ /* 0x000fe20000000018 */
[----:B------:R-:W-:Y:S01]  /*5e40*/  F2FP.BF16.F32.PACK_AB R10, R13, R12 ;  /* 0x0000000c0d0a723e */ /* 0x000fe200000010ff */
[----:B------:R-:W-:Y:S01]  /*5e50*/  FFMA R25, R49, R0, R25 ;  /* 0x0000000031197223 */ /* 0x000fe20000000019 */
[----:B------:R-:W-:Y:S01]  /*5e60*/  F2FP.BF16.F32.PACK_AB R11, R19, R14 ;  /* 0x0000000e130b723e */ /* 0x000fe200000010ff */
[----:B------:R-:W-:Y:S01]  /*5e70*/  FFMA R26, R49, R3, R26 ;  /* 0x00000003311a7223 */ /* 0x000fe2000000001a */
[----:B------:R-:W-:Y:S02]  /*5e80*/  LOP3.LUT R0, R77, 0xffff0000, RZ, 0xc0, !PT ;  /* 0xffff00004d007812 */ /* 0x000fe400078ec0ff */
[C---:B------:R-:W-:Y:S01]  /*5e90*/  SHF.L.U32 R2, R78.reuse, 0x10, RZ ;  /* 0x000000104e027819 */ /* 0x040fe200000006ff */
[----:B------:R1:W-:Y:S01]  /*5ea0*/  STS.128 [R66+0x10], R8 ;  /* 0x0000100842007388 */ /* 0x0003e20000000c00 */
[----:B------:R-:W-:Y:S01]  /*5eb0*/  LOP3.LUT R3, R78, 0xffff0000, RZ, 0xc0, !PT ;  /* 0xffff00004e037812 */ /* 0x000fe200078ec0ff */
[----:B------:R-:W-:Y:S01]  /*5ec0*/  FFMA R31, R49, R0, R31 ;  /* 0x00000000311f7223 */ /* 0x000fe2000000001f */
[----:B------:R-:W-:Y:S01]  /*5ed0*/  SHF.L.U32 R4, R79, 0x10, RZ ;  /* 0x000000104f047819 */ /* 0x000fe200000006ff */
[----:B------:R-:W-:Y:S01]  /*5ee0*/  FFMA R28, R49, R2, R28 ;  /* 0x00000002311c7223 */ /* 0x000fe2000000001c */
[----:B------:R-:W-:Y:S01]  /*5ef0*/  F2FP.BF16.F32.PACK_AB R16, R17, R16 ;  /* 0x000000101110723e */ /* 0x000fe200000010ff */
[----:B------:R-:W-:Y:S01]  /*5f00*/  FFMA R29, R49, R3, R29 ;  /* 0x00000003311d7223 */ /* 0x000fe2000000001d */
[----:B------:R-:W-:Y:S01]  /*5f10*/  LOP3.LUT R5, R79, 0xffff0000, RZ, 0xc0, !PT ;  /* 0xffff00004f057812 */ /* 0x000fe200078ec0ff */
[----:B------:R-:W-:Y:S01]  /*5f20*/  FFMA R30, R49, R4, R30 ;  /* 0x00000004311e7223 */ /* 0x000fe2000000001e */
[----:B------:R-:W-:Y:S02]  /*5f30*/  F2FP.BF16.F32.PACK_AB R17, R23, R18 ;  /* 0x000000121711723e */ /* 0x000fe400000010ff */
[----:B------:R-:W-:Y:S01]  /*5f40*/  F2FP.BF16.F32.PACK_AB R18, R21, R20 ;  /* 0x000000141512723e */ /* 0x000fe200000010ff */
[----:B------:R-:W-:Y:S01]  /*5f50*/  FFMA R35, R49, R5, R35 ;  /* 0x0000000531237223 */ /* 0x000fe20000000023 */
[----:B------:R-:W-:Y:S02]  /*5f60*/  F2FP.BF16.F32.PACK_AB R19, R27, R22 ;  /* 0x000000161b13723e */ /* 0x000fe400000010ff */
[----:B------:R-:W-:Y:S02]  /*5f70*/  F2FP.BF16.F32.PACK_AB R24, R25, R24 ;  /* 0x000000181918723e */ /* 0x000fe400000010ff */
[----:B------:R-:W-:Y:S01]  /*5f80*/  F2FP.BF16.F32.PACK_AB R25, R31, R26 ;  /* 0x0000001a1f19723e */ /* 0x000fe200000010ff */
[----:B------:R1:W-:Y:S01]  /*5f90*/  STS.128 [R65+0x20], R16 ;  /* 0x0000201041007388 */ /* 0x0003e20000000c00 */
[----:B------:R-:W-:Y:S02]  /*5fa0*/  F2FP.BF16.F32.PACK_AB R26, R29, R28 ;  /* 0x0000001c1d1a723e */ /* 0x000fe400000010ff */
[----:B------:R-:W-:Y:S05]  /*5fb0*/  F2FP.BF16.F32.PACK_AB R27, R35, R30 ;  /* 0x0000001e231b723e */ /* 0x000fea00000010ff */
[----:B------:R1:W-:Y:S01]  /*5fc0*/  STS.128 [R64+0x10], R24 ;  /* 0x0000101840007388 */ /* 0x0003e20000000c00 */
[----:B------:R-:W-:Y:S01]  /*5fd0*/  @!PT LDS RZ, [RZ] ;  /* 0x00000000fffff984 */ /* 0x000fe20000000800 */
[----:B------:R-:W-:Y:S01]  /*5fe0*/  @!PT LDS RZ, [RZ] ;  /* 0x00000000fffff984 */ /* 0x000fe20000000800 */
[----:B------:R-:W-:Y:S01]  /*5ff0*/  @!PT LDS RZ, [RZ] ;  /* 0x00000000fffff984 */ /* 0x000fe20000000800 */
[----:B------:R-:W-:Y:S01]  /*6000*/  @!PT LDS RZ, [RZ] ;  /* 0x00000000fffff984 */ /* 0x000fe20000000800 */
[----:B------:R2:W-:Y:S07]  /*6010*/  MEMBAR.ALL.CTA ;  /* 0x0000000000007992 */ /* 0x0005ee0000008000 */
[----:B--2---:R-:W2:Y:S02]  /*6020*/  FENCE.VIEW.ASYNC.S ;  /* 0x00000000000073c6 */ /* 0x004ea40000000000 */
[----:B--2---:R-:W-:Y:S06]  /*6030*/  BAR.SYNC.DEFER_BLOCKING 0x1, 0x80 ;  /* 0x0042000000007b1d */ /* 0x004fec0000010000 */
[----:B------:R-:W-:Y:S05]  /*6040*/  @P0 BRA `(.L_x_93) ;  /* 0x00000000001c0947 */ /* 0x000fea0003800000 */
[----:B------:R-:W-:Y:S01]  /*6050*/  R2UR UR4, R72 ;  /* 0x00000000480472ca */ /* 0x000fe200000e0000 */
[----:B------:R-:W-:Y:S01]  /*6060*/  UIADD3 UR6, UP0, UPT, UR54, 0x680, URZ ;  /* 0x0000068036067890 */ /* 0x000fe2000ff1e0ff */
[----:B------:R-:W-:Y:S03]  /*6070*/  UMOV UR43, UR36 ;  /* 0x00000024002b7c82 */ /* 0x000fe60008000000 */
[----:B------:R-:W-:Y:S08]  /*6080*/  UIADD3.X UR7, UPT, UPT, URZ, UR55, URZ, UP0, !UPT ;  /* 0x00000037ff077290 */ /* 0x000ff000087fe4ff */
[----:B------:R-:W-:Y:S09]  /*6090*/  UIADD3 UR40, UPT, UPT, UR48, 0x200, UR4 ;  /* 0x0000020030287890 */ /* 0x000ff2000fffe004 */
[----:B------:R2:W-:Y:S02]  /*60a0*/  UTMASTG.3D [UR40], [UR6] ;  /* 0x00000028060073b5 */ /* 0x0005e40008010000 */
[----:B--2---:R0:W-:Y:S02]  /*60b0*/  UTMACMDFLUSH ;  /* 0x00000000000079b7 */ /* 0x0041e40000000000 */
.L_x_93:
[----:B------:R-:W-:Y:S05]  /*60c0*/  BSYNC.RECONVERGENT B0 ;  /* 0x0000000000007941 */ /* 0x000fea0003800200 */
.L_x_92:
[----:B------:R-:W-:Y:S01]  /*60d0*/  UIADD3 UR40, UPT, UPT, UR56, 0x1, URZ ;  /* 0x0000000138287890 */ /* 0x000fe2000fffe0ff */
[----:B------:R-:W-:Y:S03]  /*60e0*/  BSSY.RECONVERGENT B0, `(.L_x_94) ;  /* 0x0000005000007945 */ /* 0x000fe60003800200 */
[----:B------:R-:W-:Y:S04]  /*60f0*/  UISETP.NE.AND UP0, UPT, UR40, 0x3, UPT ;  /* 0x000000032800788c */ /* 0x000fe8000bf05270 */
[----:B------:R-:W-:Y:S01]  /*6100*/  USEL UR43, UR40, URZ, UP0 ;  /* 0x000000ff282b7287 */ /* 0x000fe20008000000 */
[----:B------:R-:W-:Y:S11]  /*6110*/  @P0 BRA `(.L_x_95) ;  /* 0x0000000000040947 */ /* 0x000ff60003800000 */
[----:B------:R-:W-:Y:S04]  /*6120*/  DEPBAR.LE SB0, 0x1 ;  /* 0x000080400000791a */ /* 0x000fe80000000000 */
.L_x_95:
[----:B------:R-:W-:Y:S05]  /*6130*/  BSYNC.RECONVERGENT B0 ;  /* 0x0000000000007941 */ /* 0x000fea0003800200 */
.L_x_94:
[----:B------:R-:W-:Y:S01]  /*6140*/  BAR.SYNC.DEFER_BLOCKING 0x1, 0x80 ;  /* 0x0042000000007b1d */ /* 0x000fe20000010000 */
[----:B------:R-:W-:Y:S01]  /*6150*/  ISETP.NE.AND P1, PT, R104, RZ, PT ;  /* 0x000000ff6800720c */ /* 0x000fe20003f25270 */
[----:B------:R-:W-:Y:S01]  /*6160*/  UISETP.NE.AND UP0, UPT, UR50, URZ, UPT ;  /* 0x000000ff3200728c */ /* 0x000fe2000bf05270 */
[----:B------:R-:W-:Y:S11]  /*6170*/  LEA R2, R74, UR48, 0x3 ;  /* 0x000000304a027c11 */ /* 0x000ff6000f8e18ff */
[----:B------:R-:W-:Y:S01]  /*6180*/  @P1 SHF.L.U32 R3, R107, 0x1f, RZ ;  /* 0x0000001f6b031819 */ /* 0x000fe200000006ff */
[----:B------:R-:W-:Y:S06]  /*6190*/  BRA.U !UP0, `(.L_x_96) ;  /* 0x0000000108247547 */ /* 0x000fec000b800000 */
[----:B------:R-:W-:Y:S01]  /*61a0*/  IMAD.U32 R4, RZ, RZ, UR49 ;  /* 0x00000031ff047e24 */ /* 0x000fe2000f8e00ff */
[----:B------:R-:W-:Y:S01]  /*61b0*/  MOV R0, UR37 ;  /* 0x0000002500007c02 */ /* 0x000fe20008000f00 */
[----:B------:R-:W-:Y:S03]  /*61c0*/  UIADD3 UR49, UPT, UPT, UR49, 0x1, URZ ;  /* 0x0000000131317890 */ /* 0x000fe6000fffe0ff */
[----:B------:R-:W-:Y:S01]  /*61d0*/  @P1 LEA R4, R4, UR48, 0x3 ;  /* 0x0000003004041c11 */ /* 0x000fe2000f8e18ff */
[----:B------:R-:W-:Y:S04]  /*61e0*/  UISETP.NE.AND UP0, UPT, UR49, 0x3, UPT ;  /* 0x000000033100788c */ /* 0x000fe8000bf05270 */
[----:B------:R-:W-:Y:S01]  /*61f0*/  @P1 VIADD R4, R4, 0x38 ;  /* 0x0000003804041836 */ /* 0x000fe20000000000 */
[----:B------:R-:W-:Y:S04]  /*6200*/  USEL UR49, UR49, URZ, UP0 ;  /* 0x000000ff31317287 */ /* 0x000fe80008000000 */
[----:B------:R-:W-:Y:S04]  /*6210*/  @P1 PRMT R0, R0, 0x654, R4 ;  /* 0x0000065400001816 */ /* 0x000fe80000000004 */
[----:B------:R2:W-:Y:S04]  /*6220*/  @P1 SYNCS.ARRIVE.TRANS64.RED.A1T0 RZ, [R0+URZ], RZ ;  /* 0x000000ff00ff19a7 */ /* 0x0005e800081004ff */
.L_x_96:
[----:B------:R-:W4:Y:S01]  /*6230*/  @P1 SYNCS.PHASECHK.TRANS64.TRYWAIT P0, [R2+URZ+0x20], R3 ;  /* 0x00002003020015a7 */ /* 0x000f2200080011ff */
[----:B------:R-:W-:Y:S01]  /*6240*/  BSSY B1, `(.L_x_97) ;  /* 0x0000015000017945 */ /* 0x000fe20003800000 */
[----:B----4-:R-:W-:Y:S03]  /*6250*/  @P1 SEL R75, RZ, 0x1, !P0 ;  /* 0x00000001ff4b1807 */ /* 0x010fe60004000000 */
[----:B------:R-:W-:Y:S05]  /*6260*/  @!P1 BRA `(.L_x_98) ;  /* 0x0000000000489947 */ /* 0x000fea0003800000 */
[----:B------:R-:W-:Y:S01]  /*6270*/  ISETP.NE.AND P1, PT, R108, RZ, PT ;  /* 0x000000ff6c00720c */ /* 0x000fe20003f25270 */
[----:B------:R-:W-:Y:S01]  /*6280*/  BSSY B0, `(.L_x_99) ;  /* 0x000000a000007945 */ /* 0x000fe20003800000 */
[----:B------:R-:W-:Y:S11]  /*6290*/  ISETP.NE.AND P0, PT, R75, RZ, PT ;  /* 0x000000ff4b00720c */ /* 0x000ff60003f05270 */
[----:B------:R-:W-:Y:S04]  /*62a0*/  @P1 IMAD R74, R74, 0x2000, R99 ;  /* 0x000020004a4a1824 */ /* 0x000fe800078e0263 */
[----:B------:R-:W-:Y:S01]  /*62b0*/  @P1 IMAD.IADD R4, R106, 0x1, R74 ;  /* 0x000000016a041824 */ /* 0x000fe200078e024a */
[----:B------:R-:W-:Y:S03]  /*62c0*/  @P1 IADD3 R3, PT, PT, R105, R74, RZ ;  /* 0x0000004a69031210 */ /* 0x000fe60007ffe0ff */
[----:B--2---:R-:W-:Y:S01]  /*62d0*/  @P1 IMAD.IADD R0, R98, 0x1, R4 ;  /* 0x0000000162001824 */ /* 0x004fe200078e0204 */
[----:B------:R-:W-:Y:S06]  /*62e0*/  @P0 BRA `(.L_x_100) ;  /* 0x00000000000c0947 */ /* 0x000fec0003800000 */
[----:B------:R-:W-:Y:S04]  /*62f0*/  SHF.L.U32 R107, R107, 0x1f, RZ ;  /* 0x0000001f6b6b7819 */ /* 0x000fe800000006ff */
[----:B------:R-:W2:Y:S02]  /*6300*/  SYNCS.PHASECHK.TRANS64.TRYWAIT P0, [R2+URZ+0x20], R107 ;  /* 0x0000206b020075a7 */ /* 0x000ea400080011ff */
[----:B--2---:R-:W-:Y:S05]  /*6310*/  @!P0 BRA `(.L_x_101) ;  /* 0x0000001400f88947 */ /* 0x004fea0003800000 */
.L_x_100:
[----:B------:R-:W-:Y:S05]  /*6320*/  BSYNC B0 ;  /* 0x0000000000007941 */ /* 0x000fea0003800000 */
.L_x_99:
[----:B------:R-:W-:Y:S11]  /*6330*/  ISETP.NE.AND P0, PT, R108, RZ, PT ;  /* 0x000000ff6c00720c */ /* 0x000ff60003f05270 */
[----:B------:R-:W-:Y:S02]  /*6340*/  @!UPT UIADD3 URZ, UPT, UPT, URZ, URZ, URZ ;  /* 0x000000fffffff290 */ /* 0x000fe4000fffe0ff */
[----:B------:R4:W1:Y:S04]  /*6350*/  @P0 LDS.128 R56, [R74] ;  /* 0x000000004a380984 */ /* 0x0008680000000c00 */
[----:B------:R4:W1:Y:S04]  /*6360*/  @P0 LDS.128 R68, [R3+0x20] ;  /* 0x0000200003440984 */ /* 0x0008680000000c00 */
[----:B------:R4:W1:Y:S04]  /*6370*/  @P0 LDS.128 R60, [R4+0x10] ;  /* 0x00001000043c0984 */ /* 0x0008680000000c00 */
[----:B------:R4:W1:Y:S02]  /*6380*/  @P0 LDS.128 R76, [R0+0x10] ;  /* 0x00001000004c0984 */ /* 0x0008640000000c00 */
.L_x_98:
[----:B------:R-:W-:Y:S05]  /*6390*/  BSYNC B1 ;  /* 0x0000000000017941 */ /* 0x000fea0003800000 */
.L_x_97:
[----:B--2-4-:R-:W-:Y:S05]  /*63a0*/  VIADD R0, R48, 0x20 ;  /* 0x0000002030007836 */ /* 0x014fea0000000000 */
[----:B------:R-:W-:Y:S04]  /*63b0*/  SHF.R.U32.HI R0, RZ, 0x15, R0 ;  /* 0x00000015ff007819 */ /* 0x000fe80000011600 */
[----:B------:R-:W-:Y:S11]  /*63c0*/  LOP3.LUT P0, RZ, R0, 0x3, R92, 0x48, !PT ;  /* 0x0000000300ff7812 */ /* 0x000ff6000780485c */
[----:B------:R-:W-:Y:S02]  /*63d0*/  @!UPT UIADD3 URZ, UPT, UPT, URZ, URZ, URZ ;  /* 0x000000fffffff290 */ /* 0x000fe4000fffe0ff */
[----:B------:R-:W-:Y:S05]  /*63e0*/  @!P0 BRA `(.L_x_102) ;  /* 0x0000000000408947 */ /* 0x000fea0003800000 */
[----:B------:R-:W2:Y:S01]  /*63f0*/  LDCU.64 UR8, c[0x4][0x70] ;  /* 0x01000e00ff0877ac */ /* 0x000ea20008000a00 */
[----:B------:R-:W-:Y:S01]  /*6400*/  MOV R3, 0x0 ;  /* 0x0000000000037802 */ /* 0x000fe20000000f00 */
[----:B------:R-:W-:Y:S02]  /*6410*/  HFMA2 R12, -RZ, RZ, 0, 5.9604644775390625e-08 ;  /* 0x00000001ff0c7431 */ /* 0x000fe400000001ff */
[----:B-1----:R-:W-:Y:S02]  /*6420*/  IMAD.MOV.U32 R8, RZ, RZ, 0x192 ;  /* 0x00000192ff087424 */ /* 0x002fe400078e00ff */
[----:B------:R-:W-:Y:S01]  /*6430*/  IMAD.MOV.U32 R13, RZ, RZ, RZ ;  /* 0x000000ffff0d7224 */ /* 0x000fe200078e00ff */
[----:B------:R-:W1:Y:S01]  /*6440*/  LDCU.64 UR6, c[0x4][0x78] ;  /* 0x01000f00ff0677ac */ /* 0x000e620008000a00 */
[----:B------:R-:W4:Y:S01]  /*6450*/  LDC.64 R2, c[0x4][R3] ;  /* 0x0100000003027b82 */ /* 0x000f220000000a00 */
[----:B------:R-:W5:Y:S01]  /*6460*/  LDCU.64 UR4, c[0x4][0x10] ;  /* 0x01000200ff0477ac */ /* 0x000f620008000a00 */
[----:B--2---:R-:W-:Y:S01]  /*6470*/  MOV R5, UR9 ;  /* 0x0000000900057c02 */ /* 0x004fe20008000f00 */
[----:B------:R-:W-:Y:S01]  /*6480*/  IMAD.U32 R4, RZ, RZ, UR8 ;  /* 0x00000008ff047e24 */ /* 0x000fe2000f8e00ff */
[----:B-1----:R-:W-:Y:S01]  /*6490*/  MOV R7, UR7 ;  /* 0x0000000700077c02 */ /* 0x002fe20008000f00 */
[----:B------:R-:W-:Y:S01]  /*64a0*/  IMAD.U32 R6, RZ, RZ, UR6 ;  /* 0x00000006ff067e24 */ /* 0x000fe2000f8e00ff */
[----:B-----5:R-:W-:Y:S01]  /*64b0*/  MOV R11, UR5 ;  /* 0x00000005000b7c02 */ /* 0x020fe20008000f00 */
[----:B------:R-:W-:Y:S02]  /*64c0*/  IMAD.U32 R10, RZ, RZ, UR4 ;  /* 0x00000004ff0a7e24 */ /* 0x000fe4000f8e00ff */
[----:B------:R-:W-:Y:S07]  /*64d0*/  LEPC R20, `(.L_x_102) ;  /* 0x000000001014794e */ /* 0x000fee0000000000 */
[----:B---34-:R-:W-:Y:S05]  /*64e0*/  CALL.ABS.NOINC R2 ;  /* 0x0000000002007343 */ /* 0x018fea0003c00000 */
.L_x_102:
[----:B------:R-:W-:Y:S01]  /*64f0*/  ISETP.NE.AND P0, PT, R100, RZ, PT ;  /* 0x000000ff6400720c */ /* 0x000fe20003f05270 */
[----:B------:R-:W-:Y:S05]  /*6500*/  WARPSYNC.ALL ;  /* 0x0000000000007948 */ /* 0x000fea0003800000 */
[----:B------:R-:W-:Y:S01]  /*6510*/  R2UR UR4, R48 ;  /* 0x00000000300472ca */ /* 0x000fe200000e0000 */
[----:B------:R-:W-:Y:S01]  /*6520*/  USHF.L.U32 UR8, UR43, 0xd, URZ ;  /* 0x0000000d2b087899 */ /* 0x000fe200080006ff */
[----:B------:R-:W-:Y:S01]  /*6530*/  R2UR UR5, R73 ;  /* 0x00000000490572ca */ /* 0x000fe200000e0000 */
[----:B------:R-:W-:Y:S01]  /*6540*/  BSSY.RECONVERGENT B0, `(.L_x_103) ;  /* 0x000008e000007945 */ /* 0x000fe20003800200 */
[C---:B-1----:R-:W-:Y:S02]  /*6550*/  SHF.L.U32 R0, R56.reuse, 0x10, RZ ;  /* 0x0000001038007819 */ /* 0x042fe400000006ff */
[----:B------:R-:W-:Y:S02]  /*6560*/  LOP3.LUT R2, R56, 0xffff0000, RZ, 0xc0, !PT ;  /* 0xffff000038027812 */ /* 0x000fe400078ec0ff */
[C---:B------:R-:W-:Y:S02]  /*6570*/  SHF.L.U32 R3, R57.reuse, 0x10, RZ ;  /* 0x0000001039037819 */ /* 0x040fe400000006ff */
[----:B------:R-:W-:Y:S02]  /*6580*/  LOP3.LUT R48, R57, 0xffff0000, RZ, 0xc0, !PT ;  /* 0xffff000039307812 */ /* 0x000fe400078ec0ff */
[C---:B------:R-:W-:Y:S01]  /*6590*/  SHF.L.U32 R50, R58.reuse, 0x10, RZ ;  /* 0x000000103a327819 */ /* 0x040fe200000006ff */
[----:B------:R-:W1:Y:S01]  /*65a0*/  LDTM.x32 R4, tmem[UR4+0x20] ;  /* 0x00002004000479ee */ /* 0x000e6200082c0000 */
[----:B------:R-:W-:Y:S01]  /*65b0*/  LOP3.LUT R51, R58, 0xffff0000, RZ, 0xc0, !PT ;  /* 0xffff00003a337812 */ /* 0x000fe200078ec0ff */
[----:B------:R-:W-:Y:S01]  /*65c0*/  NOP ;  /* 0x0000000000007918 */ /* 0x000fe20000000000 */
[C---:B------:R-:W-:Y:S01]  /*65d0*/  SHF.L.U32 R52, R59.reuse, 0x10, RZ ;  /* 0x000000103b347819 */ /* 0x040fe200000006ff */
[----:B------:R-:W-:Y:S01]  /*65e0*/  UIADD3 UR5, UPT, UPT, UR5, 0xa0, URZ ;  /* 0x000000a005057890 */ /* 0x000fe2000fffe0ff */
[----:B------:R-:W-:Y:S02]  /*65f0*/  LOP3.LUT R53, R59, 0xffff0000, RZ, 0xc0, !PT ;  /* 0xffff00003b357812 */ /* 0x000fe400078ec0ff */
[C---:B------:R-:W-:Y:S01]  /*6600*/  SHF.L.U32 R54, R60.reuse, 0x10, RZ ;  /* 0x000000103c367819 */ /* 0x040fe200000006ff */
[----:B------:R-:W-:Y:S01]  /*6610*/  UPRMT UR5, UR37, 0x654, UR5 ;  /* 0x0000065425057896 */ /* 0x000fe20008000005 */
[----:B------:R-:W-:Y:S02]  /*6620*/  LOP3.LUT R55, R60, 0xffff0000, RZ, 0xc0, !PT ;  /* 0xffff00003c377812 */ /* 0x000fe400078ec0ff */
[C---:B------:R-:W-:Y:S02]  /*6630*/  SHF.L.U32 R56, R61.reuse, 0x10, RZ ;  /* 0x000000103d387819 */ /* 0x040fe400000006ff */
[----:B------:R-:W-:Y:S02]  /*6640*/  LOP3.LUT R57, R61, 0xffff0000, RZ, 0xc0, !PT ;  /* 0xffff00003d397812 */ /* 0x000fe400078ec0ff */
[C---:B------:R-:W-:Y:S02]  /*6650*/  SHF.L.U32 R58, R62.reuse, 0x10, RZ ;  /* 0x000000103e3a7819 */ /* 0x040fe400000006ff */
[----:B------:R-:W-:Y:S01]  /*6660*/  LOP3.LUT R59, R62, 0xffff0000, RZ, 0xc0, !PT ;  /* 0xffff00003e3b7812 */ /* 0x000fe200078ec0ff */
[----:B-1----:R-:W-:Y:S01]  /*6670*/  SYNCS.ARRIVE.TRANS64.RED.A1T0 RZ, [UR5], RZ ;  /* 0x000000ffffff79a7 */ /* 0x002fe20008100405 */
[C---:B------:R-:W-:Y:S02]  /*6680*/  SHF.L.U32 R60, R63.reuse, 0x10, RZ ;  /* 0x000000103f3c7819 */ /* 0x040fe400000006ff */
[----:B------:R-:W-:Y:S02]  /*6690*/  LOP3.LUT R61, R63, 0xffff0000, RZ, 0xc0, !PT ;  /* 0xffff00003f3d7812 */ /* 0x000fe400078ec0ff */
[C---:B------:R-:W-:Y:S01]  /*66a0*/  SHF.L.U32 R62, R68.reuse, 0x10, RZ ;  /* 0x00000010443e7819 */ /* 0x040fe200000006ff */
[C---:B------:R-:W-:Y:S01]  /*66b0*/  FMUL R4, R47.reuse, R4 ;  /* 0x000000042f047220 */ /* 0x040fe20000400000 */
[----:B------:R-:W-:Y:S01]  /*66c0*/  LOP3.LUT R63, R68, 0xffff0000, RZ, 0xc0, !PT ;  /* 0xffff0000443f7812 */ /* 0x000fe200078ec0ff */
[----:B------:R-:W-:Y:S01]  /*66d0*/  FMUL R5, R47, R5 ;  /* 0x000000052f057220 */ /* 0x000fe20000400000 */
[----:B---3--:R-:W-:Y:S01]  /*66e0*/  SHF.L.U32 R64, R69, 0x10, RZ ;  /* 0x0000001045407819 */ /* 0x008fe200000006ff */
[----:B------:R-:W-:Y:S01]  /*66f0*/  FMUL R6, R47, R6 ;  /* 0x000000062f067220 */ /* 0x000fe20000400000 */
[----:B------:R-:W-:Y:S01]  /*6700*/  LOP3.LUT R65, R69, 0xffff0000, RZ, 0xc0, !PT ;  /* 0xffff000045417812 */ /* 0x000fe200078ec0ff */
[----:B------:R-:W-:Y:S01]  /*6710*/  FMUL R7, R47, R7 ;  /* 0x000000072f077220 */ /* 0x000fe20000400000 */
[----:B------:R-:W-:Y:S01]  /*6720*/  SHF.L.U32 R66, R70, 0x10, RZ ;  /* 0x0000001046427819 */ /* 0x000fe200000006ff */
[----:B------:R-:W-:Y:S01]  /*6730*/  FFMA R4, R49, R0, R4 ;  /* 0x0000000031047223 */ /* 0x000fe20000000004 */
[C---:B------:R-:W-:Y:S01]  /*6740*/  SHF.L.U32 R74, R78.reuse, 0x10, RZ ;  /* 0x000000104e4a7819 */ /* 0x040fe200000006ff */
[----:B------:R-:W-:Y:S01]  /*6750*/  FMUL R8, R47, R8 ;  /* 0x000000082f087220 */ /* 0x000fe20000400000 */
[----:B------:R-:W-:Y:S01]  /*6760*/  LOP3.LUT R75, R78, 0xffff0000, RZ, 0xc0, !PT ;  /* 0xffff00004e4b7812 */ /* 0x000fe200078ec0ff */
[C---:B------:R-:W-:Y:S01]  /*6770*/  FFMA R5, R49.reuse, R2, R5 ;  /* 0x0000000231057223 */ /* 0x040fe20000000005 */
[----:B------:R-:W-:Y:S01]  /*6780*/  LOP3.LUT R67, R70, 0xffff0000, RZ, 0xc0, !PT ;  /* 0xffff000046437812 */ /* 0x000fe200078ec0ff */
[C---:B------:R-:W-:Y:S01]  /*6790*/  FFMA R6, R49.reuse, R3, R6 ;  /* 0x0000000331067223 */ /* 0x040fe20000000006 */
[----:B------:R-:W-:Y:S01]  /*67a0*/  FFMA R7, R49, R48, R7 ;  /* 0x0000003031077223 */ /* 0x000fe20000000007 */
[----:B------:R-:W-:Y:S01]  /*67b0*/  IADD3 R78, PT, PT, R99, UR8, RZ ;  /* 0x00000008634e7c10 */ /* 0x000fe2000fffe0ff */
[----:B------:R-:W-:Y:S01]  /*67c0*/  FFMA R8, R49, R50, R8 ;  /* 0x0000003231087223 */ /* 0x000fe20000000008 */
[----:B------:R-:W-:Y:S01]  /*67d0*/  F2FP.BF16.F32.PACK_AB R4, R5, R4 ;  /* 0x000000040504723e */ /* 0x000fe200000010ff */
[----:B------:R-:W-:Y:S01]  /*67e0*/  FMUL R9, R47, R9 ;  /* 0x000000092f097220 */ /* 0x000fe20000400000 */
[----:B------:R-:W-:Y:S01]  /*67f0*/  F2FP.BF16.F32.PACK_AB R5, R7, R6 ;  /* 0x000000060705723e */ /* 0x000fe200000010ff */
[----:B------:R-:W-:Y:S01]  /*6800*/  FMUL R0, R47, R10 ;  /* 0x0000000a2f007220 */ /* 0x000fe20000400000 */
[-C--:B------:R-:W-:Y:S01]  /*6810*/  IADD3 R106, PT, PT, R106, R78.reuse, RZ ;  /* 0x0000004e6a6a7210 */ /* 0x080fe20007ffe0ff */
[----:B------:R-:W-:Y:S01]  /*6820*/  FFMA R9, R49, R51, R9 ;  /* 0x0000003331097223 */ /* 0x000fe20000000009 */
[----:B------:R-:W-:Y:S01]  /*6830*/  IADD3 R105, PT, PT, R105, R78, RZ ;  /* 0x0000004e69697210 */ /* 0x000fe20007ffe0ff */
[----:B------:R-:W-:Y:S01]  /*6840*/  FFMA R0, R49, R52, R0 ;  /* 0x0000003431007223 */ /* 0x000fe20000000000 */
[C---:B------:R-:W-:Y:S01]  /*6850*/  FMUL R2, R47.reuse, R11 ;  /* 0x0000000b2f027220 */ /* 0x040fe20000400000 */
[----:B------:R-:W-:Y:S01]  /*6860*/  FMUL R3, R47, R12 ;  /* 0x0000000c2f037220 */ /* 0x000fe20000400000 */
[----:B------:R-:W-:Y:S01]  /*6870*/  F2FP.BF16.F32.PACK_AB R6, R9, R8 ;  /* 0x000000080906723e */ /* 0x000fe200000010ff */
[----:B------:R-:W-:Y:S01]  /*6880*/  FMUL R10, R47, R13 ;  /* 0x0000000d2f0a7220 */ /* 0x000fe20000400000 */
[C---:B------:R-:W-:Y:S01]  /*6890*/  FFMA R2, R49.reuse, R53, R2 ;  /* 0x0000003531027223 */ /* 0x040fe20000000002 */
[----:B------:R-:W-:Y:S01]  /*68a0*/  FFMA R3, R49, R54, R3 ;  /* 0x0000003631037223 */ /* 0x000fe20000000003 */
[----:B------:R-:W-:Y:S01]  /*68b0*/  FMUL R11, R47, R14 ;  /* 0x0000000e2f0b7220 */ /* 0x000fe20000400000 */
[----:B------:R-:W-:Y:S01]  /*68c0*/  FFMA R10, R49, R55, R10 ;  /* 0x00000037310a7223 */ /* 0x000fe2000000000a */
[C---:B------:R-:W-:Y:S01]  /*68d0*/  FMUL R15, R47.reuse, R15 ;  /* 0x0000000f2f0f7220 */ /* 0x040fe20000400000 */
[C---:B------:R-:W-:Y:S01]  /*68e0*/  FMUL R12, R47.reuse, R16 ;  /* 0x000000102f0c7220 */ /* 0x040fe20000400000 */
[----:B------:R-:W-:Y:S01]  /*68f0*/  FMUL R13, R47, R17 ;  /* 0x000000112f0d7220 */ /* 0x000fe20000400000 */
[----:B------:R-:W-:Y:S01]  /*6900*/  FFMA R11, R49, R56, R11 ;  /* 0x00000038310b7223 */ /* 0x000fe2000000000b */
[----:B------:R-:W-:Y:S01]  /*6910*/  FMUL R14, R47, R18 ;  /* 0x000000122f0e7220 */ /* 0x000fe20000400000 */
[----:B------:R-:W-:Y:S01]  /*6920*/  FFMA R15, R49, R57, R15 ;  /* 0x00000039310f7223 */ /* 0x000fe2000000000f */
[----:B------:R-:W-:Y:S01]  /*6930*/  FMUL R19, R47, R19 ;  /* 0x000000132f137220 */ /* 0x000fe20000400000 */
[----:B------:R-:W-:Y:S01]  /*6940*/  F2FP.BF16.F32.PACK_AB R7, R2, R0 ;  /* 0x000000000207723e */ /* 0x000fe200000010ff */
[----:B------:R-:W-:Y:S01]  /*6950*/  FFMA R12, R49, R58, R12 ;  /* 0x0000003a310c7223 */ /* 0x000fe2000000000c */
[----:B------:R-:W-:Y:S01]  /*6960*/  FMUL R16, R47, R20 ;  /* 0x000000142f107220 */ /* 0x000fe20000400000 */
[----:B------:R-:W-:Y:S01]  /*6970*/  FFMA R13, R49, R59, R13 ;  /* 0x0000003b310d7223 */ /* 0x000fe2000000000d */
[----:B------:R-:W-:Y:S01]  /*6980*/  FMUL R17, R47, R21 ;  /* 0x000000152f117220 */ /* 0x000fe20000400000 */
[----:B------:R1:W-:Y:S01]  /*6990*/  STS.128 [R99+UR8], R4 ;  /* 0x0000000463007988 */ /* 0x0003e20008000c08 */
[----:B------:R-:W-:Y:S01]  /*69a0*/  SHF.L.U32 R68, R71, 0x10, RZ ;  /* 0x0000001047447819 */ /* 0x000fe200000006ff */
[----:B------:R-:W-:Y:S01]  /*69b0*/  FFMA R14, R49, R60, R14 ;  /* 0x0000003c310e7223 */ /* 0x000fe2000000000e */
[----:B------:R-:W-:Y:S01]  /*69c0*/  LOP3.LUT R69, R71, 0xffff0000, RZ, 0xc0, !PT ;  /* 0xffff000047457812 */ /* 0x000fe200078ec0ff */
[----:B------:R-:W-:Y:S01]  /*69d0*/  FMUL R18, R47, R22 ;  /* 0x000000162f127220 */ /* 0x000fe20000400000 */
[----:B------:R-:W-:Y:S01]  /*69e0*/  SHF.L.U32 R70, R76, 0x10, RZ ;  /* 0x000000104c467819 */ /* 0x000fe200000006ff */
[----:B------:R-:W-:Y:S01]  /*69f0*/  FFMA R19, R49, R61, R19 ;  /* 0x0000003d31137223 */ /* 0x000fe20000000013 */
[----:B------:R-:W-:Y:S01]  /*6a00*/  FMUL R23, R47, R23 ;  /* 0x000000172f177220 */ /* 0x000fe20000400000 */
[----:B------:R-:W-:Y:S01]  /*6a10*/  FFMA R16, R49, R62, R16 ;  /* 0x0000003e31107223 */ /* 0x000fe20000000010 */
[----:B------:R-:W-:Y:S01]  /*6a20*/  FMUL R20, R47, R24 ;  /* 0x000000182f147220 */ /* 0x000fe20000400000 */
[----:B------:R-:W-:Y:S01]  /*6a30*/  FFMA R17, R49, R63, R17 ;  /* 0x0000003f31117223 */ /* 0x000fe20000000011 */
[----:B------:R-:W-:Y:S01]  /*6a40*/  FMUL R21, R47, R25 ;  /* 0x000000192f157220 */ /* 0x000fe20000400000 */
[----:B------:R-:W-:Y:S01]  /*6a50*/  FFMA R18, R49, R64, R18 ;  /* 0x0000004031127223 */ /* 0x000fe20000000012 */
[----:B------:R-:W-:Y:S01]  /*6a60*/  FMUL R22, R47, R26 ;  /* 0x0000001a2f167220 */ /* 0x000fe20000400000 */
[----:B------:R-:W-:Y:S01]  /*6a70*/  F2FP.BF16.F32.PACK_AB R8, R10, R3 ;  /* 0x000000030a08723e */ /* 0x000fe200000010ff */
[----:B------:R-:W-:Y:S01]  /*6a80*/  FFMA R23, R49, R65, R23 ;  /* 0x0000004131177223 */ /* 0x000fe20000000017 */
[----:B------:R-:W-:Y:S01]  /*6a90*/  F2FP.BF16.F32.PACK_AB R9, R15, R11 ;  /* 0x0000000b0f09723e */ /* 0x000fe200000010ff */
[----:B------:R-:W-:Y:S01]  /*6aa0*/  FMUL R27, R47, R27 ;  /* 0x0000001b2f1b7220 */ /* 0x000fe20000400000 */
[----:B------:R-:W-:Y:S01]  /*6ab0*/  F2FP.BF16.F32.PACK_AB R10, R13, R12 ;  /* 0x0000000c0d0a723e */ /* 0x000fe200000010ff */
[----:B------:R-:W-:Y:S01]  /*6ac0*/  FFMA R20, R49, R66, R20 ;  /* 0x0000004231147223 */ /* 0x000fe20000000014 */
[----:B------:R-:W-:Y:S01]  /*6ad0*/  F2FP.BF16.F32.PACK_AB R11, R19, R14 ;  /* 0x0000000e130b723e */ /* 0x000fe200000010ff */
[----:B------:R-:W-:Y:S01]  /*6ae0*/  FMUL R24, R47, R28 ;  /* 0x0000001c2f187220 */ /* 0x000fe20000400000 */
[----:B------:R-:W-:Y:S01]  /*6af0*/  LOP3.LUT R71, R76, 0xffff0000, RZ, 0xc0, !PT ;  /* 0xffff00004c477812 */ /* 0x000fe200078ec0ff */
[----:B------:R-:W-:Y:S01]  /*6b00*/  FFMA R21, R49, R67, R21 ;  /* 0x0000004331157223 */ /* 0x000fe20000000015 */
[----:B------:R-:W-:Y:S01]  /*6b10*/  SHF.L.U32 R72, R77, 0x10, RZ ;  /* 0x000000104d487819 */ /* 0x000fe200000006ff */
[----:B------:R1:W-:Y:S01]  /*6b20*/  STS.128 [R106+0x10], R8 ;  /* 0x000010086a007388 */ /* 0x0003e20000000c00 */
[----:B------:R-:W-:Y:S01]  /*6b30*/  FMUL R25, R47, R29 ;  /* 0x0000001d2f197220 */ /* 0x000fe20000400000 */
[----:B------:R-:W-:Y:S01]  /*6b40*/  FFMA R22, R49, R68, R22 ;  /* 0x0000004431167223 */ /* 0x000fe20000000016 */
[----:B------:R-:W-:Y:S01]  /*6b50*/  LOP3.LUT R73, R77, 0xffff0000, RZ, 0xc0, !PT ;  /* 0xffff00004d497812 */ /* 0x000fe200078ec0ff */
[----:B------:R-:W-:Y:S01]  /*6b60*/  FMUL R26, R47, R30 ;  /* 0x0000001e2f1a7220 */ /* 0x000fe20000400000 */
[----:B------:R-:W-:Y:S01]  /*6b70*/  FFMA R27, R49, R69, R27 ;  /* 0x00000045311b7223 */ /* 0x000fe2000000001b */
[----:B------:R-:W-:Y:S01]  /*6b80*/  FMUL R31, R47, R31 ;  /* 0x0000001f2f1f7220 */ /* 0x000fe20000400000 */
[----:B------:R-:W-:Y:S01]  /*6b90*/  FFMA R24, R49, R70, R24 ;  /* 0x0000004631187223 */ /* 0x000fe20000000018 */
[----:B------:R-:W-:Y:S01]  /*6ba0*/  FMUL R28, R47, R32 ;  /* 0x000000202f1c7220 */ /* 0x000fe20000400000 */
[----:B------:R-:W-:Y:S01]  /*6bb0*/  FFMA R25, R49, R71, R25 ;  /* 0x0000004731197223 */ /* 0x000fe20000000019 */
[----:B------:R-:W-:Y:S01]  /*6bc0*/  SHF.L.U32 R76, R79, 0x10, RZ ;  /* 0x000000104f4c7819 */ /* 0x000fe200000006ff */
[----:B------:R-:W-:Y:S01]  /*6bd0*/  FMUL R29, R47, R33 ;  /* 0x000000212f1d7220 */ /* 0x000fe20000400000 */
[----:B------:R-:W-:Y:S01]  /*6be0*/  F2FP.BF16.F32.PACK_AB R16, R17, R16 ;  /* 0x000000101110723e */ /* 0x000fe200000010ff */
[----:B------:R-:W-:Y:S01]  /*6bf0*/  FFMA R26, R49, R72, R26 ;  /* 0x00000048311a7223 */ /* 0x000fe2000000001a */
[----:B------:R-:W-:Y:S01]  /*6c00*/  LOP3.LUT R77, R79, 0xffff0000, RZ, 0xc0, !PT ;  /* 0xffff00004f4d7812 */ /* 0x000fe200078ec0ff */
[----:B------:R-:W-:Y:S01]  /*6c10*/  FMUL R30, R47, R34 ;  /* 0x000000222f1e7220 */ /* 0x000fe20000400000 */
[----:B------:R-:W-:Y:S01]  /*6c20*/  F2FP.BF16.F32.PACK_AB R17, R23, R18 ;  /* 0x000000121711723e */ /* 0x000fe200000010ff */
[----:B------:R-:W-:Y:S01]  /*6c30*/  FFMA R31, R49, R73, R31 ;  /* 0x00000049311f7223 */ /* 0x000fe2000000001f */
[----:B------:R-:W-:Y:S01]  /*6c40*/  FMUL R35, R47, R35 ;  /* 0x000000232f237220 */ /* 0x000fe20000400000 */
[----:B------:R-:W-:Y:S01]  /*6c50*/  F2FP.BF16.F32.PACK_AB R18, R21, R20 ;  /* 0x000000141512723e */ /* 0x000fe200000010ff */
[----:B------:R-:W-:Y:S01]  /*6c60*/  FFMA R28, R49, R74, R28 ;  /* 0x0000004a311c7223 */ /* 0x000fe2000000001c */
[----:B------:R-:W-:Y:S01]  /*6c70*/  F2FP.BF16.F32.PACK_AB R19, R27, R22 ;  /* 0x000000161b13723e */ /* 0x000fe200000010ff */
[C---:B------:R-:W-:Y:S01]  /*6c80*/  FFMA R29, R49.reuse, R75, R29 ;  /* 0x0000004b311d7223 */ /* 0x040fe2000000001d */
[C---:B------:R-:W-:Y:S01]  /*6c90*/  FFMA R30, R49.reuse, R76, R30 ;  /* 0x0000004c311e7223 */ /* 0x040fe2000000001e */
[----:B------:R-:W-:Y:S01]  /*6ca0*/  FFMA R35, R49, R77, R35 ;  /* 0x0000004d31237223 */ /* 0x000fe20000000023 */
[----:B------:R-:W-:Y:S01]  /*6cb0*/  F2FP.BF16.F32.PACK_AB R24, R25, R24 ;  /* 0x000000181918723e */ /* 0x000fe200000010ff */
[----:B------:R1:W-:Y:S01]  /*6cc0*/  STS.128 [R105+0x20], R16 ;  /* 0x0000201069007388 */ /* 0x0003e20000000c00 */
[----:B------:R-:W-:Y:S02]  /*6cd0*/  F2FP.BF16.F32.PACK_AB R25, R31, R26 ;  /* 0x0000001a1f19723e */ /* 0x000fe400000010ff */
[----:B------:R-:W-:Y:S02]  /*6ce0*/  F2FP.BF16.F32.PACK_AB R26, R29, R28 ;  /* 0x0000001c1d1a723e */ /* 0x000fe400000010ff */
[----:B------:R-:W-:Y:S02]  /*6cf0*/  F2FP.BF16.F32.PACK_AB R27, R35, R30 ;  /* 0x0000001e231b723e */ /* 0x000fe400000010ff */
[----:B------:R-:W-:Y:S05]  /*6d00*/  IADD3 R0, PT, PT, R98, R106, RZ ;  /* 0x0000006a62007210 */ /* 0x000fea0007ffe0ff */
        /* <DEDUP_REMOVED lines=9> */
[----:B------:R-:W-:Y:S02]  /*6da0*/  UIADD3 UR10, UP0, UPT, UR54, 0x680, URZ ;  /* 0x00000680360a7890 */ /* 0x000fe4000ff1e0ff */
[----:B------:R-:W-:Y:S02]  /*6db0*/  UIADD3 UR5, UPT, UPT, UR41, 0x20, URZ ;  /* 0x0000002029057890 */ /* 0x000fe4000fffe0ff */
[----:B------:R-:W-:Y:S02]  /*6dc0*/  UIADD3 UR4, UPT, UPT, UR48, 0x200, UR8 ;  /* 0x0000020030047890 */ /* 0x000fe4000fffe008 */
[----:B------:R-:W-:Y:S01]  /*6dd0*/  UIADD3.X UR11, UPT, UPT, URZ, UR55, URZ, UP0, !UPT ;  /* 0x00000037ff0b7290 */ /* 0x000fe200087fe4ff */
[----:B------:R-:W-:Y:S01]  /*6de0*/  UMOV UR6, UR42 ;  /* 0x0000002a00067c82 */ /* 0x000fe20008000000 */
[----:B------:R-:W-:Y:S07]  /*6df0*/  UMOV UR7, UR36 ;  /* 0x0000002400077c82 */ /* 0x000fee0008000000 */
[----:B------:R2:W-:Y:S02]  /*6e00*/  UTMASTG.3D [UR4], [UR10] ;  /* 0x000000040a0073b5 */ /* 0x0005e40008010000 */
[----:B--2---:R0:W-:Y:S02]  /*6e10*/  UTMACMDFLUSH ;  /* 0x00000000000079b7 */ /* 0x0041e40000000000 */
.L_x_104:
[----:B------:R-:W-:Y:S05]  /*6e20*/  BSYNC.RECONVERGENT B0 ;  /* 0x0000000000007941 */ /* 0x000fea0003800200 */
.L_x_103:
[----:B------:R-:W-:Y:S01]  /*6e30*/  UIADD3 UR43, UPT, UPT, UR43, 0x1, URZ ;  /* 0x000000012b2b7890 */ /* 0x000fe2000fffe0ff */
[----:B------:R-:W-:Y:S03]  /*6e40*/  BSSY.RECONVERGENT B0, `(.L_x_105) ;  /* 0x0000008000007945 */ /* 0x000fe60003800200 */
[----:B------:R-:W-:Y:S04]  /*6e50*/  UISETP.NE.AND UP0, UPT, UR43, 0x3, UPT ;  /* 0x000000032b00788c */ /* 0x000fe8000bf05270 */
[----:B------:R-:W-:Y:S02]  /*6e60*/  UISETP.EQ.XOR UP1, UPT, UR40, 0x3, !UP0 ;  /* 0x000000032800788c */ /* 0x000fe4000c722a70 */
[----:B------:R-:W-:Y:S02]  /*6e70*/  USEL UR56, UR43, URZ, UP0 ;  /* 0x000000ff2b387287 */ /* 0x000fe40008000000 */
[----:B------:R-:W-:Y:S04]  /*6e80*/  USEL UR4, URZ, 0x1, !UP1 ;  /* 0x00000001ff047887 */ /* 0x000fe8000c800000 */
[----:B------:R-:W-:Y:S01]  /*6e90*/  ULOP3.LUT UR51, UR51, UR4, URZ, 0x3c, !UPT ;  /* 0x0000000433337292 */ /* 0x000fe2000f8e3cff */
[----:B------:R-:W-:Y:S11]  /*6ea0*/  @P0 BRA `(.L_x_106) ;  /* 0x0000000000040947 */ /* 0x000ff60003800000 */
[----:B------:R-:W-:Y:S04]  /*6eb0*/  DEPBAR.LE SB0, 0x1 ;  /* 0x000080400000791a */ /* 0x000fe80000000000 */
.L_x_106:
[----:B------:R-:W-:Y:S05]  /*6ec0*/  BSYNC.RECONVERGENT B0 ;  /* 0x0000000000007941 */ /* 0x000fea0003800200 */
.L_x_105:
[----:B------:R-:W-:Y:S01]  /*6ed0*/  BAR.SYNC.DEFER_BLOCKING 0x1, 0x80 ;  /* 0x0042000000007b1d */ /* 0x000fe20000010000 */
[----:B------:R-:W-:Y:S01]  /*6ee0*/  UISETP.NE.AND UP0, UPT, UR50, -0x2, UPT ;  /* 0xfffffffe3200788c */ /* 0x000fe2000bf05270 */
[----:B------:R-:W-:Y:S08]  /*6ef0*/  IADD3 R45, PT, PT, R45, 0x1, RZ ;  /* 0x000000012d2d7810 */ /* 0x000ff00007ffe0ff */
[----:B------:R-:W-:Y:S05]  /*6f00*/  BRA.U !UP0, `(.L_x_107) ;  /* 0x0000000108287547 */ /* 0x000fea000b800000 */
[----:B------:R-:W-:Y:S01]  /*6f10*/  ISETP.NE.AND P0, PT, R104, RZ, PT ;  /* 0x000000ff6800720c */ /* 0x000fe20003f05270 */
[----:B------:R-:W-:Y:S01]  /*6f20*/  IMAD.U32 R2, RZ, RZ, UR49 ;  /* 0x00000031ff027e24 */ /* 0x000fe2000f8e00ff */
[----:B------:R-:W-:Y:S01]  /*6f30*/  UIADD3 UR49, UPT, UPT, UR49, 0x1, URZ ;  /* 0x0000000131317890 */ /* 0x000fe2000fffe0ff */
[----:B-1----:R-:W-:Y:S03]  /*6f40*/  IMAD.U32 R0, RZ, RZ, UR37 ;  /* 0x00000025ff007e24 */ /* 0x002fe6000f8e00ff */
[----:B------:R-:W-:Y:S04]  /*6f50*/  UISETP.NE.AND UP0, UPT, UR49, 0x3, UPT ;  /* 0x000000033100788c */ /* 0x000fe8000bf05270 */
[----:B------:R-:W-:Y:S03]  /*6f60*/  USEL UR49, UR49, URZ, UP0 ;  /* 0x000000ff31317287 */ /* 0x000fe60008000000 */
[----:B------:R-:W-:Y:S05]  /*6f70*/  @P0 LEA R2, R2, UR48, 0x3 ;  /* 0x0000003002020c11 */ /* 0x000fea000f8e18ff */
[----:B------:R-:W-:Y:S05]  /*6f80*/  @P0 VIADD R2, R2, 0x38 ;  /* 0x0000003802020836 */ /* 0x000fea0000000000 */
[----:B------:R-:W-:Y:S04]  /*6f90*/  @P0 PRMT R0, R0, 0x654, R2 ;  /* 0x0000065400000816 */ /* 0x000fe80000000002 */
[----:B------:R2:W-:Y:S03]  /*6fa0*/  @P0 SYNCS.ARRIVE.TRANS64.RED.A1T0 RZ, [R0+URZ], RZ ;  /* 0x000000ff00ff09a7 */ /* 0x0005e600081004ff */
.L_x_107:
[----:B------:R-:W-:Y:S01]  /*6fb0*/  ISETP.NE.AND P2, PT, R101, RZ, PT ;  /* 0x000000ff6500720c */ /* 0x000fe20003f45270 */
[----:B------:R-:W-:Y:S01]  /*6fc0*/  UIADD3 UR50, UPT, UPT, UR50, 0x2, URZ ;  /* 0x0000000232327890 */ /* 0x000fe2000fffe0ff */
[----:B------:R-:W-:Y:S01]  /*6fd0*/  ISETP.NE.AND P0, PT, R103, 0x2, PT ;  /* 0x000000026700780c */ /* 0x000fe20003f05270 */
[----:B------:R-:W-:Y:S01]  /*6fe0*/  IMAD.IADD R14, R43, 0x1, R86 ;  /* 0x000000012b0e7824 */ /* 0x000fe200078e0256 */
[----:B------:R-:W-:Y:S01]  /*6ff0*/  ISETP.NE.AND P1, PT, R45, 0x4, PT ;  /* 0x000000042d00780c */ /* 0x000fe20003f25270 */
[----:B------:R-:W-:Y:S01]  /*7000*/  IMAD.IADD R15, R44, 0x1, R87 ;  /* 0x000000012c0f7824 */ /* 0x000fe200078e0257 */
[----:B------:R-:W-:Y:S02]  /*7010*/  SEL R2, RZ, 0x1, P0 ;  /* 0x00000001ff027807 */ /* 0x000fe40000000000 */
[----:B-12---:R-:W-:Y:S02]  /*7020*/  SEL R0, RZ, 0x1, P1 ;  /* 0x00000001ff007807 */ /* 0x006fe40000800000 */
[----:B------:R-:W-:Y:S02]  /*7030*/  LOP3.LUT R96, R96, R2, RZ, 0x3c, !PT ;  /* 0x0000000260607212 */ /* 0x000fe400078e3cff */
[----:B------:R-:W-:Y:S02]  /*7040*/  LOP3.LUT R97, R97, R0, RZ, 0x3c, !PT ;  /* 0x0000000061617212 */ /* 0x000fe400078e3cff */
[----:B------:R-:W-:Y:S02]  /*7050*/  @P2 R2UR UR36, R95 ;  /* 0x000000005f2422ca */ /* 0x000fe400000e0000 */
[----:B------:R-:W-:Y:S02]  /*7060*/  SEL R103, R103, RZ, P0 ;  /* 0x000000ff67677207 */ /* 0x000fe40000000000 */
[----:B------:R-:W-:Y:S01]  /*7070*/  SEL R45, R45, RZ, P1 ;  /* 0x000000ff2d2d7207 */ /* 0x000fe20000800000 */
[----:B------:R-:W-:Y:S10]  /*7080*/  @P2 BRA `(.L_x_108) ;  /* 0xffffffd800042947 */ /* 0x000ff4000383ffff */
[----:B------:R-:W-:-:S09]  /*7090*/  UISETP.NE.AND UP0, UPT, UR53, URZ, UPT ;  /* 0x000000ff3500728c */ /* 0x000fd2000bf05270 */
[----:B------:R-:W-:Y:S05]  /*70a0*/  BRA.U !UP0, `(.L_x_109) ;  /* 0x0000000108487547 */ /* 0x000fea000b800000 */
[----:B------:R-:W1:Y:S02]  /*70b0*/  LDCU.64 UR4, c[0x0][0x890] ;  /* 0x00011200ff0477ac */ /* 0x000e640008000a00 */
[----:B-1----:R-:W-:-:S04]  /*70c0*/  UISETP.NE.U32.AND UP0, UPT, UR4, URZ, UPT ;  /* 0x000000ff0400728c */ /* 0x002fc8000bf05070 */
[----:B------:R-:W-:-:S09]  /*70d0*/  UISETP.NE.AND.EX UP0, UPT, UR5, URZ, UPT, UP0 ;  /* 0x000000ff0500728c */ /* 0x000fd2000bf05300 */
[----:B------:R-:W-:Y:S05]  /*70e0*/  BRA.U UP0, `(.L_x_110) ;  /* 0x00000001000c7547 */ /* 0x000fea000b800000 */
[----:B------:R-:W-:-:S13]  /*70f0*/  FSETP.NEU.AND P0, PT, R49, RZ, PT ;  /* 0x000000ff3100720b */ /* 0x000fda0003f0d000 */
[----:B------:R-:W-:Y:S05]  /*7100*/  @!P0 EXIT ;  /* 0x000000000000894d */ /* 0x000fea0003800000 */
[----:B------:R-:W-:Y:S05]  /*7110*/  BRA `(.L_x_109) ;  /* 0x00000000002c7947 */ /* 0x000fea0003800000 */
.L_x_110:
[----:B------:R-:W-:Y:S01]  /*7120*/  ISETP.NE.AND P0, PT, R102, RZ, PT ;  /* 0x000000ff6600720c */ /* 0x000fe20003f05270 */
[----:B------:R-:W-:-:S12]  /*7130*/  BSSY.RECONVERGENT B0, `(.L_x_109) ;  /* 0x0000009000007945 */ /* 0x000fd80003800200 */
[----:B------:R-:W-:Y:S05]  /*7140*/  @P0 BRA `(.L_x_111) ;  /* 0x0000000000140947 */ /* 0x000fea0003800000 */
[----:B------:R-:W1:Y:S02]  /*7150*/  LDCU.64 UR4, c[0x0][0x888] ;  /* 0x00011100ff0477ac */ /* 0x000e640008000a00 */
[----:B-1----:R-:W-:-:S04]  /*7160*/  ISETP.NE.U32.AND P0, PT, RZ, UR4, PT ;  /* 0x00000004ff007c0c */ /* 0x002fc8000bf05070 */
[----:B------:R-:W-:-:S13]  /*7170*/  ISETP.NE.AND.EX P0, PT, RZ, UR5, PT, P0 ;  /* 0x00000005ff007c0c */ /* 0x000fda000bf05300 */
[----:B------:R-:W-:Y:S05]  /*7180*/  @!P0 EXIT ;  /* 0x000000000000894d */ /* 0x000fea0003800000 */
[----:B------:R-:W-:Y:S05]  /*7190*/  BRA `(.L_x_112) ;  /* 0x0000000000087947 */ /* 0x000fea0003800000 */
.L_x_111:
[----:B------:R-:W-:-:S13]  /*71a0*/  FSETP.NEU.AND P0, PT, R49, RZ, PT ;  /* 0x000000ff3100720b */ /* 0x000fda0003f0d000 */
[----:B------:R-:W-:Y:S05]  /*71b0*/  @!P0 EXIT ;  /* 0x000000000000894d */ /* 0x000fea0003800000 */
.L_x_112:
[----:B------:R-:W-:Y:S05]  /*71c0*/  BSYNC.RECONVERGENT B0 ;  /* 0x0000000000007941 */ /* 0x000fea0003800200 */
.L_x_109:
[----:B------:R-:W-:Y:S01]  /*71d0*/  ULEA UR4, UR49, UR48, 0x3 ;  /* 0x0000003031047291 */ /* 0x000fe2000f8e18ff */
[----:B------:R-:W-:-:S04]  /*71e0*/  DEPBAR.LE SB0, 0x0 ;  /* 0x000080000000791a */ /* 0x000fc80000000000 */
[----:B------:R-:W-:-:S04]  /*71f0*/  UIADD3 UR4, UPT, UPT, UR4, 0x38, URZ ;  /* 0x0000003804047890 */ /* 0x000fc8000fffe0ff */
[----:B------:R-:W-:-:S09]  /*7200*/  UPRMT UR4, UR37, 0x654, UR4 ;  /* 0x0000065425047896 */ /* 0x000fd20008000004 */
[----:B------:R-:W-:Y:S01]  /*7210*/  SYNCS.ARRIVE.TRANS64.RED.A1T0 RZ, [UR4], RZ ;  /* 0x000000ffffff79a7 */ /* 0x000fe20008100404 */
[----:B------:R-:W-:Y:S05]  /*7220*/  EXIT ;  /* 0x000000000000794d */ /* 0x000fea0003800000 */
.L_x_19:
[----:B--2---:R2:W1:Y:S02]  /*7230*/  SYNCS.PHASECHK.TRANS64.TRYWAIT P0, [R2+URZ+0xd0], R3 ;  /* 0x0000d003020075a7 */ /* 0x00446400080011ff */
[----:B-1----:R-:W-:Y:S05]  /*7240*/  @!P0 NANOSLEEP.SYNCS 0x989680 ;  /* 0x009896800000895d */ /* 0x002fea0003900000 */
[----:B------:R-:W1:Y:S02]  /*7250*/  @!P0 SYNCS.PHASECHK.TRANS64 P0, [R2+URZ+0xd0], R3 ;  /* 0x0000d003020085a7 */ /* 0x000e6400080010ff */
[----:B-1----:R-:W-:Y:S05]  /*7260*/  @!P0 BRA `(.L_x_19) ;  /* 0xfffffffc00f08947 */ /* 0x002fea000383ffff */
[----:B------:R-:W-:Y:S05]  /*7270*/  BRA `(.L_x_113) ;  /* 0xffffffa000c07947 */ /* 0x000fea000383ffff */
.L_x_22:
[----:B-1----:R-:W-:-:S07]  /*7280*/  MOV R2, UR33 ;  /* 0x0000002100027c02 */ /* 0x002fce0008000f00 */
.L_x_114:
[----:B-1----:R1:W2:Y:S02]  /*7290*/  SYNCS.PHASECHK.TRANS64.TRYWAIT P0, [R2+URZ+0x10], R4 ;  /* 0x00001004020075a7 */ /* 0x0022a400080011ff */
[----:B--2---:R-:W-:Y:S05]  /*72a0*/  @!P0 NANOSLEEP.SYNCS 0x989680 ;  /* 0x009896800000895d */ /* 0x004fea0003900000 */
[----:B------:R-:W2:Y:S02]  /*72b0*/  @!P0 SYNCS.PHASECHK.TRANS64 P0, [R2+URZ+0x10], R4 ;  /* 0x00001004020085a7 */ /* 0x000ea400080010ff */
[----:B--2---:R-:W-:Y:S05]  /*72c0*/  @!P0 BRA `(.L_x_114) ;  /* 0xfffffffc00f08947 */ /* 0x004fea000383ffff */
[----:B------:R-:W-:Y:S05]  /*72d0*/  BRA `(.L_x_21) ;  /* 0xffffffa400107947 */ /* 0x000fea000383ffff */
.L_x_28:
[----:B-1----:R-:W-:-:S07]  /*72e0*/  MOV R2, UR17 ;  /* 0x0000001100027c02 */ /* 0x002fce0008000f00 */
.L_x_115:
[----:B-1----:R1:W2:Y:S02]  /*72f0*/  SYNCS.PHASECHK.TRANS64.TRYWAIT P0, [R2+URZ+0x10], R4 ;  /* 0x00001004020075a7 */ /* 0x0022a400080011ff */
[----:B--2---:R-:W-:Y:S05]  /*7300*/  @!P0 NANOSLEEP.SYNCS 0x989680 ;  /* 0x009896800000895d */ /* 0x004fea0003900000 */
[----:B------:R-:W2:Y:S02]  /*7310*/  @!P0 SYNCS.PHASECHK.TRANS64 P0, [R2+URZ+0x10], R4 ;  /* 0x00001004020085a7 */ /* 0x000ea400080010ff */
[----:B--2---:R-:W-:Y:S05]  /*7320*/  @!P0 BRA `(.L_x_115) ;  /* 0xfffffffc00f08947 */ /* 0x004fea000383ffff */
[----:B------:R-:W-:Y:S05]  /*7330*/  BRA `(.L_x_27) ;  /* 0xffffffa400b87947 */ /* 0x000fea000383ffff */
.L_x_32:
[----:B-1----:R1:W2:Y:S02]  /*7340*/  SYNCS.PHASECHK.TRANS64.TRYWAIT P0, [R2+URZ+0x60], R3 ;  /* 0x00006003020075a7 */ /* 0x0022a400080011ff */
[----:B--2---:R-:W-:Y:S05]  /*7350*/  @!P0 NANOSLEEP.SYNCS 0x989680 ;  /* 0x009896800000895d */ /* 0x004fea0003900000 */
[----:B------:R-:W2:Y:S02]  /*7360*/  @!P0 SYNCS.PHASECHK.TRANS64 P0, [R2+URZ+0x60], R3 ;  /* 0x00006003020085a7 */ /* 0x000ea400080010ff */
[----:B--2---:R-:W-:Y:S05]  /*7370*/  @!P0 BRA `(.L_x_32) ;  /* 0xfffffffc00f08947 */ /* 0x004fea000383ffff */
[----:B------:R-:W-:Y:S05]  /*7380*/  BRA `(.L_x_116) ;  /* 0xffffffa800487947 */ /* 0x000fea000383ffff */
.L_x_36:
[----:B----4-:R-:W-:-:S07]  /*7390*/  MOV R0, UR4 ;  /* 0x0000000400007c02 */ /* 0x010fce0008000f00 */
.L_x_117:
[----:B-1----:R1:W2:Y:S02]  /*73a0*/  SYNCS.PHASECHK.TRANS64.TRYWAIT P0, [R0+URZ], R2 ;  /* 0x00000002000075a7 */ /* 0x0022a400080011ff */
[----:B--2---:R-:W-:Y:S05]  /*73b0*/  @!P0 NANOSLEEP.SYNCS 0x989680 ;  /* 0x009896800000895d */ /* 0x004fea0003900000 */
[----:B------:R-:W2:Y:S02]  /*73c0*/  @!P0 SYNCS.PHASECHK.TRANS64 P0, [R0+URZ], R2 ;  /* 0x00000002000085a7 */ /* 0x000ea400080010ff */
[----:B--2---:R-:W-:Y:S05]  /*73d0*/  @!P0 BRA `(.L_x_117) ;  /* 0xfffffffc00f08947 */ /* 0x004fea000383ffff */
[----:B------:R-:W-:Y:S05]  /*73e0*/  BRA `(.L_x_118) ;  /* 0xffffffac00b87947 */ /* 0x000fea000383ffff */
.L_x_39:
[----:B-1----:R1:W2:Y:S02]  /*73f0*/  SYNCS.PHASECHK.TRANS64.TRYWAIT P0, [R0+URZ+0xc0], R4 ;  /* 0x0000c004000075a7 */ /* 0x0022a400080011ff */
[----:B--2---:R-:W-:Y:S05]  /*7400*/  @!P0 NANOSLEEP.SYNCS 0x989680 ;  /* 0x009896800000895d */ /* 0x004fea0003900000 */
[----:B------:R-:W2:Y:S02]  /*7410*/  @!P0 SYNCS.PHASECHK.TRANS64 P0, [R0+URZ+0xc0], R4 ;  /* 0x0000c004000085a7 */ /* 0x000ea400080010ff */
[----:B--2---:R-:W-:Y:S05]  /*7420*/  @!P0 BRA `(.L_x_39) ;  /* 0xfffffffc00f08947 */ /* 0x004fea000383ffff */
[----:B------:R-:W-:Y:S05]  /*7430*/  BRA `(.L_x_119) ;  /* 0xffffffb000147947 */ /* 0x000fea000383ffff */
.L_x_40:
[----:B------:R-:W-:-:S07]  /*7440*/  MOV R0, UR5 ;  /* 0x0000000500007c02 */ /* 0x000fce0008000f00 */
.L_x_120:
[----:B-1----:R1:W2:Y:S02]  /*7450*/  SYNCS.PHASECHK.TRANS64.TRYWAIT P0, [R0+URZ+0x70], R5 ;  /* 0x00007005000075a7 */ /* 0x0022a400080011ff */
[----:B--2---:R-:W-:Y:S05]  /*7460*/  @!P0 NANOSLEEP.SYNCS 0x989680 ;  /* 0x009896800000895d */ /* 0x004fea0003900000 */
[----:B------:R-:W2:Y:S02]  /*7470*/  @!P0 SYNCS.PHASECHK.TRANS64 P0, [R0+URZ+0x70], R5 ;  /* 0x00007005000085a7 */ /* 0x000ea400080010ff */
[----:B--2---:R-:W-:Y:S05]  /*7480*/  @!P0 BRA `(.L_x_120) ;  /* 0xfffffffc00f08947 */ /* 0x004fea000383ffff */
[----:B------:R-:W-:Y:S05]  /*7490*/  BRA `(.L_x_121) ;  /* 0xffffffb000247947 */ /* 0x000fea000383ffff */
.L_x_41:
[----:B-1----:R1:W2:Y:S02]  /*74a0*/  SYNCS.PHASECHK.TRANS64.TRYWAIT P1, [R0+URZ+0x60], R4 ;  /* 0x00006004000075a7 */ /* 0x0022a400080211ff */
[----:B--2---:R-:W-:Y:S05]  /*74b0*/  @!P1 NANOSLEEP.SYNCS 0x989680 ;  /* 0x009896800000995d */ /* 0x004fea0003900000 */
[----:B------:R-:W2:Y:S02]  /*74c0*/  @!P1 SYNCS.PHASECHK.TRANS64 P1, [R0+URZ+0x60], R4 ;  /* 0x00006004000095a7 */ /* 0x000ea400080210ff */
[----:B--2---:R-:W-:Y:S05]  /*74d0*/  @!P1 BRA `(.L_x_41) ;  /* 0xfffffffc00f09947 */ /* 0x004fea000383ffff */
[----:B------:R-:W-:Y:S05]  /*74e0*/  BRA `(.L_x_122) ;  /* 0xffffffb000547947 */ /* 0x000fea000383ffff */
.L_x_44:
[----:B------:R-:W-:-:S07]  /*74f0*/  MOV R0, UR5 ;  /* 0x0000000500007c02 */ /* 0x000fce0008000f00 */
.L_x_123:
[----:B-1----:R1:W2:Y:S02]  /*7500*/  SYNCS.PHASECHK.TRANS64.TRYWAIT P0, [R0+URZ+0x70], R2 ;  /* 0x00007002000075a7 */ /* 0x0022a400080011ff */
[----:B--2---:R-:W-:Y:S05]  /*7510*/  @!P0 NANOSLEEP.SYNCS 0x989680 ;  /* 0x009896800000895d */ /* 0x004fea0003900000 */
[----:B------:R-:W2:Y:S02]  /*7520*/  @!P0 SYNCS.PHASECHK.TRANS64 P0, [R0+URZ+0x70], R2 ;  /* 0x00007002000085a7 */ /* 0x000ea400080010ff */
[----:B--2---:R-:W-:Y:S05]  /*7530*/  @!P0 BRA `(.L_x_123) ;  /* 0xfffffffc00f08947 */ /* 0x004fea000383ffff */
[----:B------:R-:W-:Y:S05]  /*7540*/  BRA `(.L_x_43) ;  /* 0xffffffb000a87947 */ /* 0x000fea000383ffff */
.L_x_51:
[----:B-1----:R1:W2:Y:S02]  /*7550*/  SYNCS.PHASECHK.TRANS64.TRYWAIT P1, [R0+URZ+0x60], R2 ;  /* 0x00006002000075a7 */ /* 0x0022a400080211ff */
[----:B--2---:R-:W-:Y:S05]  /*7560*/  @!P1 NANOSLEEP.SYNCS 0x989680 ;  /* 0x009896800000995d */ /* 0x004fea0003900000 */
[----:B------:R-:W2:Y:S02]  /*7570*/  @!P1 SYNCS.PHASECHK.TRANS64 P1, [R0+URZ+0x60], R2 ;  /* 0x00006002000095a7 */ /* 0x000ea400080210ff */
[----:B--2---:R-:W-:Y:S05]  /*7580*/  @!P1 BRA `(.L_x_51) ;  /* 0xfffffffc00f09947 */ /* 0x004fea000383ffff */
[----:B------:R-:W-:Y:S05]  /*7590*/  BRA `(.L_x_124) ;  /* 0xffffffb800087947 */ /* 0x000fea000383ffff */
.L_x_52:
[----:B------:R-:W-:-:S07]  /*75a0*/  MOV R2, UR8 ;  /* 0x0000000800027c02 */ /* 0x000fce0008000f00 */
.L_x_125:
[----:B-1----:R1:W2:Y:S02]  /*75b0*/  SYNCS.PHASECHK.TRANS64.TRYWAIT P0, [R2+URZ+0xa0], R0 ;  /* 0x0000a000020075a7 */ /* 0x0022a400080011ff */
[----:B--2---:R-:W-:Y:S05]  /*75c0*/  @!P0 NANOSLEEP.SYNCS 0x989680 ;  /* 0x009896800000895d */ /* 0x004fea0003900000 */
[----:B------:R-:W2:Y:S02]  /*75d0*/  @!P0 SYNCS.PHASECHK.TRANS64 P0, [R2+URZ+0xa0], R0 ;  /* 0x0000a000020085a7 */ /* 0x000ea400080010ff */
[----:B--2---:R-:W-:Y:S05]  /*75e0*/  @!P0 BRA `(.L_x_125) ;  /* 0xfffffffc00f08947 */ /* 0x004fea000383ffff */
[----:B------:R-:W-:Y:S05]  /*75f0*/  BRA `(.L_x_126) ;  /* 0xffffffb800407947 */ /* 0x000fea000383ffff */
.L_x_55:
[----:B------:R-:W-:Y:S07]  /*7600*/  MOV R0, UR7 ;  /* 0x0000000700007c02 */ /* 0x000fee0008000f00 */
.L_x_127:
[----:B-1----:R1:W2:Y:S02]  /*7610*/  SYNCS.PHASECHK.TRANS64.TRYWAIT P0, [R0+URZ], R2 ;  /* 0x00000002000075a7 */ /* 0x0022a400080011ff */
[----:B--2---:R-:W-:Y:S05]  /*7620*/  @!P0 NANOSLEEP.SYNCS 0x989680 ;  /* 0x009896800000895d */ /* 0x004fea0003900000 */
[----:B------:R-:W2:Y:S02]  /*7630*/  @!P0 SYNCS.PHASECHK.TRANS64 P0, [R0+URZ], R2 ;  /* 0x00000002000085a7 */ /* 0x000ea400080010ff */
[----:B--2---:R-:W-:Y:S05]  /*7640*/  @!P0 BRA `(.L_x_127) ;  /* 0xfffffffc00f08947 */ /* 0x004fea000383ffff */
[----:B------:R-:W-:Y:S05]  /*7650*/  BRA `(.L_x_54) ;  /* 0xffffffb8005c7947 */ /* 0x000fea000383ffff */
.L_x_58:
[----:B------:R-:W-:-:S07]  /*7660*/  MOV R0, UR5 ;  /* 0x0000000500007c02 */ /* 0x000fce0008000f00 */
.L_x_128:
[----:B--2---:R2:W3:Y:S02]  /*7670*/  SYNCS.PHASECHK.TRANS64.TRYWAIT P0, [R0+URZ], R2 ;  /* 0x00000002000075a7 */ /* 0x0044e400080011ff */
[----:B---3--:R-:W-:Y:S05]  /*7680*/  @!P0 NANOSLEEP.SYNCS 0x989680 ;  /* 0x009896800000895d */ /* 0x008fea0003900000 */
[----:B------:R-:W3:Y:S02]  /*7690*/  @!P0 SYNCS.PHASECHK.TRANS64 P0, [R0+URZ], R2 ;  /* 0x00000002000085a7 */ /* 0x000ee400080010ff */
[----:B---3--:R-:W-:Y:S05]  /*76a0*/  @!P0 BRA `(.L_x_128) ;  /* 0xfffffffc00f08947 */ /* 0x008fea000383ffff */
[----:B------:R-:W-:Y:S05]  /*76b0*/  BRA `(.L_x_129) ;  /* 0xffffffbc00107947 */ /* 0x000fea000383ffff */
.L_x_59:
[----:B------:R-:W-:-:S07]  /*76c0*/  MOV R0, UR5 ;  /* 0x0000000500007c02 */ /* 0x000fce0008000f00 */
.L_x_130:
[----:B-1----:R1:W2:Y:S02]  /*76d0*/  SYNCS.PHASECHK.TRANS64.TRYWAIT P0, [R0+URZ], R3 ;  /* 0x00000003000075a7 */ /* 0x0022a400080011ff */
[----:B--2---:R-:W-:Y:S05]  /*76e0*/  @!P0 NANOSLEEP.SYNCS 0x989680 ;  /* 0x009896800000895d */ /* 0x004fea0003900000 */
[----:B------:R-:W2:Y:S02]  /*76f0*/  @!P0 SYNCS.PHASECHK.TRANS64 P0, [R0+URZ], R3 ;  /* 0x00000003000085a7 */ /* 0x000ea400080010ff */
[----:B--2---:R-:W-:Y:S05]  /*7700*/  @!P0 BRA `(.L_x_130) ;  /* 0xfffffffc00f08947 */ /* 0x004fea000383ffff */
[----:B------:R-:W-:Y:S05]  /*7710*/  BRA `(.L_x_131) ;  /* 0xffffffbc001c7947 */ /* 0x000fea000383ffff */
.L_x_60:
[----:B------:R-:W-:-:S07]  /*7720*/  MOV R0, UR5 ;  /* 0x0000000500007c02 */ /* 0x000fce0008000f00 */
.L_x_132:
[----:B-1----:R1:W2:Y:S02]  /*7730*/  SYNCS.PHASECHK.TRANS64.TRYWAIT P0, [R0+URZ], R3 ;  /* 0x00000003000075a7 */ /* 0x0022a400080011ff */
[----:B--2---:R-:W-:Y:S05]  /*7740*/  @!P0 NANOSLEEP.SYNCS 0x989680 ;  /* 0x009896800000895d */ /* 0x004fea0003900000 */
[----:B------:R-:W2:Y:S02]  /*7750*/  @!P0 SYNCS.PHASECHK.TRANS64 P0, [R0+URZ], R3 ;  /* 0x00000003000085a7 */ /* 0x000ea400080010ff */
[----:B--2---:R-:W-:Y:S05]  /*7760*/  @!P0 BRA `(.L_x_132) ;  /* 0xfffffffc00f08947 */ /* 0x004fea000383ffff */
[----:B------:R-:W-:Y:S05]  /*7770*/  BRA `(.L_x_133) ;  /* 0xffffffbc00287947 */ /* 0x000fea000383ffff */
.L_x_61:
[----:B-1----:R-:W-:-:S07]  /*7780*/  MOV R0, UR7 ;  /* 0x0000000700007c02 */ /* 0x002fce0008000f00 */
.L_x_134:
[----:B-1----:R1:W2:Y:S02]  /*7790*/  SYNCS.PHASECHK.TRANS64.TRYWAIT P0, [R0+URZ], R2 ;  /* 0x00000002000075a7 */ /* 0x0022a400080011ff */
[----:B--2---:R-:W-:Y:S05]  /*77a0*/  @!P0 NANOSLEEP.SYNCS 0x989680 ;  /* 0x009896800000895d */ /* 0x004fea0003900000 */
[----:B------:R-:W2:Y:S02]  /*77b0*/  @!P0 SYNCS.PHASECHK.TRANS64 P0, [R0+URZ], R2 ;  /* 0x00000002000085a7 */ /* 0x000ea400080010ff */
[----:B--2---:R-:W-:Y:S05]  /*77c0*/  @!P0 BRA `(.L_x_134) ;  /* 0xfffffffc00f08947 */ /* 0x004fea000383ffff */
[----:B------:R-:W-:Y:S05]  /*77d0*/  BRA `(.L_x_135) ;  /* 0xffffffbc00347947 */ /* 0x000fea000383ffff */
.L_x_66:
[----:B--2---:R2:W3:Y:S02]  /*77e0*/  SYNCS.PHASECHK.TRANS64.TRYWAIT P0, [R0+URZ+0x60], R2 ;  /* 0x00006002000075a7 */ /* 0x0044e400080011ff */
[----:B---3--:R-:W-:Y:S05]  /*77f0*/  @!P0 NANOSLEEP.SYNCS 0x989680 ;  /* 0x009896800000895d */ /* 0x008fea0003900000 */
[----:B------:R-:W3:Y:S02]  /*7800*/  @!P0 SYNCS.PHASECHK.TRANS64 P0, [R0+URZ+0x60], R2 ;  /* 0x00006002000085a7 */ /* 0x000ee400080010ff */
[----:B---3--:R-:W-:Y:S05]  /*7810*/  @!P0 BRA `(.L_x_66) ;  /* 0xfffffffc00f08947 */ /* 0x008fea000383ffff */
[----:B------:R-:W-:Y:S05]  /*7820*/  BRA `(.L_x_136) ;  /* 0xffffffc000307947 */ /* 0x000fea000383ffff */
.L_x_69:
[----:B------:R-:W-:Y:S07]  /*7830*/  MOV R0, UR7 ;  /* 0x0000000700007c02 */ /* 0x000fee0008000f00 */
.L_x_137:
[----:B--2---:R2:W3:Y:S02]  /*7840*/  SYNCS.PHASECHK.TRANS64.TRYWAIT P0, [R0+URZ+0x58], R2 ;  /* 0x00005802000075a7 */ /* 0x0044e400080011ff */
[----:B---3--:R-:W-:Y:S05]  /*7850*/  @!P0 NANOSLEEP.SYNCS 0x989680 ;  /* 0x009896800000895d */ /* 0x008fea0003900000 */
[----:B------:R-:W3:Y:S02]  /*7860*/  @!P0 SYNCS.PHASECHK.TRANS64 P0, [R0+URZ+0x58], R2 ;  /* 0x00005802000085a7 */ /* 0x000ee400080010ff */
[----:B---3--:R-:W-:Y:S05]  /*7870*/  @!P0 BRA `(.L_x_137) ;  /* 0xfffffffc00f08947 */ /* 0x008fea000383ffff */
[----:B------:R-:W-:Y:S05]  /*7880*/  BRA `(.L_x_68) ;  /* 0xffffffc400107947 */ /* 0x000fea000383ffff */
.L_x_72:
[----:B------:R-:W-:Y:S07]  /*7890*/  MOV R0, UR15 ;  /* 0x0000000f00007c02 */ /* 0x000fee0008000f00 */
.L_x_138:
[----:B-1----:R1:W2:Y:S02]  /*78a0*/  SYNCS.PHASECHK.TRANS64.TRYWAIT P0, [R0+URZ+0x38], R9 ;  /* 0x00003809000075a7 */ /* 0x0022a400080011ff */
[----:B--2---:R-:W-:Y:S05]  /*78b0*/  @!P0 NANOSLEEP.SYNCS 0x989680 ;  /* 0x009896800000895d */ /* 0x004fea0003900000 */
[----:B------:R-:W2:Y:S02]  /*78c0*/  @!P0 SYNCS.PHASECHK.TRANS64 P0, [R0+URZ+0x38], R9 ;  /* 0x00003809000085a7 */ /* 0x000ea400080010ff */
[----:B--2---:R-:W-:Y:S05]  /*78d0*/  @!P0 BRA `(.L_x_138) ;  /* 0xfffffffc00f08947 */ /* 0x004fea000383ffff */
[----:B------:R-:W-:Y:S05]  /*78e0*/  BRA `(.L_x_139) ;  /* 0xffffffc400887947 */ /* 0x000fea000383ffff */
.L_x_73:
[----:B------:R-:W-:Y:S07]  /*78f0*/  MOV R0, UR13 ;  /* 0x0000000d00007c02 */ /* 0x000fee0008000f00 */
.L_x_140:
[----:B-1----:R1:W2:Y:S02]  /*7900*/  SYNCS.PHASECHK.TRANS64.TRYWAIT P0, [R0+URZ+0x38], R14 ;  /* 0x0000380e000075a7 */ /* 0x0022a400080011ff */
[----:B--2---:R-:W-:Y:S05]  /*7910*/  @!P0 NANOSLEEP.SYNCS 0x989680 ;  /* 0x009896800000895d */ /* 0x004fea0003900000 */
[----:B------:R-:W2:Y:S02]  /*7920*/  @!P0 SYNCS.PHASECHK.TRANS64 P0, [R0+URZ+0x38], R14 ;  /* 0x0000380e000085a7 */ /* 0x000ea400080010ff */
[----:B--2---:R-:W-:Y:S05]  /*7930*/  @!P0 BRA `(.L_x_140) ;  /* 0xfffffffc00f08947 */ /* 0x004fea000383ffff */
[----:B------:R-:W-:Y:S05]  /*7940*/  BRA `(.L_x_141) ;  /* 0xffffffc800287947 */ /* 0x000fea000383ffff */
.L_x_75:
[----:B------:R-:W-:-:S07]  /*7950*/  MOV R0, UR4 ;  /* 0x0000000400007c02 */ /* 0x000fce0008000f00 */
.L_x_142:
[----:B-1----:R1:W3:Y:S02]  /*7960*/  SYNCS.PHASECHK.TRANS64.TRYWAIT P0, [R0+URZ], R2 ;  /* 0x00000002000075a7 */ /* 0x0022e400080011ff */
[----:B---3--:R-:W-:Y:S05]  /*7970*/  @!P0 NANOSLEEP.SYNCS 0x989680 ;  /* 0x009896800000895d */ /* 0x008fea0003900000 */
[----:B------:R-:W3:Y:S02]  /*7980*/  @!P0 SYNCS.PHASECHK.TRANS64 P0, [R0+URZ], R2 ;  /* 0x00000002000085a7 */ /* 0x000ee400080010ff */
[----:B---3--:R-:W-:Y:S05]  /*7990*/  @!P0 BRA `(.L_x_142) ;  /* 0xfffffffc00f08947 */ /* 0x008fea000383ffff */
[----:B------:R-:W-:Y:S05]  /*79a0*/  BRA `(.L_x_143) ;  /* 0xffffffc800b47947 */ /* 0x000fea000383ffff */
.L_x_76:
[----:B------:R-:W-:-:S07]  /*79b0*/  MOV R0, UR4 ;  /* 0x0000000400007c02 */ /* 0x000fce0008000f00 */
.L_x_144:
[----:B-1----:R1:W3:Y:S02]  /*79c0*/  SYNCS.PHASECHK.TRANS64.TRYWAIT P0, [R0+URZ], R2 ;  /* 0x00000002000075a7 */ /* 0x0022e400080011ff */
[----:B---3--:R-:W-:Y:S05]  /*79d0*/  @!P0 NANOSLEEP.SYNCS 0x989680 ;  /* 0x009896800000895d */ /* 0x008fea0003900000 */
[----:B------:R-:W3:Y:S02]  /*79e0*/  @!P0 SYNCS.PHASECHK.TRANS64 P0, [R0+URZ], R2 ;  /* 0x00000002000085a7 */ /* 0x000ee400080010ff */
[----:B---3--:R-:W-:Y:S05]  /*79f0*/  @!P0 BRA `(.L_x_144) ;  /* 0xfffffffc00f08947 */ /* 0x008fea000383ffff */
[----:B------:R-:W-:Y:S05]  /*7a00*/  BRA `(.L_x_145) ;  /* 0xffffffc800c07947 */ /* 0x000fea000383ffff */
.L_x_78:
[----:B--2---:R2:W4:Y:S02]  /*7a10*/  SYNCS.PHASECHK.TRANS64.TRYWAIT P0, [R0+URZ+0x60], R2 ;  /* 0x00006002000075a7 */ /* 0x00452400080011ff */
[----:B----4-:R-:W-:Y:S05]  /*7a20*/  @!P0 NANOSLEEP.SYNCS 0x989680 ;  /* 0x009896800000895d */ /* 0x010fea0003900000 */
[----:B------:R-:W4:Y:S02]  /*7a30*/  @!P0 SYNCS.PHASECHK.TRANS64 P0, [R0+URZ+0x60], R2 ;  /* 0x00006002000085a7 */ /* 0x000f2400080010ff */
[----:B----4-:R-:W-:Y:S05]  /*7a40*/  @!P0 BRA `(.L_x_78) ;  /* 0xfffffffc00f08947 */ /* 0x010fea000383ffff */
[----:B------:R-:W-:Y:S05]  /*7a50*/  BRA `(.L_x_146) ;  /* 0xffffffcc00a47947 */ /* 0x000fea000383ffff */
.L_x_88:
[----:B-1----:R1:W3:Y:S02]  /*7a60*/  SYNCS.PHASECHK.TRANS64.TRYWAIT P1, [R0+URZ+0x20], R3 ;  /* 0x00002003000075a7 */ /* 0x0022e400080211ff */
[----:B---3--:R-:W-:Y:S05]  /*7a70*/  @!P1 NANOSLEEP.SYNCS 0x989680 ;  /* 0x009896800000995d */ /* 0x008fea0003900000 */
[----:B------:R-:W3:Y:S02]  /*7a80*/  @!P1 SYNCS.PHASECHK.TRANS64 P1, [R0+URZ+0x20], R3 ;  /* 0x00002003000095a7 */ /* 0x000ee400080210ff */
[----:B---3--:R-:W-:Y:S05]  /*7a90*/  @!P1 BRA `(.L_x_88) ;  /* 0xfffffffc00f09947 */ /* 0x008fea000383ffff */
[----:B------:R-:W-:Y:S05]  /*7aa0*/  BRA `(.L_x_87) ;  /* 0xffffffd800d47947 */ /* 0x000fea000383ffff */
.L_x_90:
[----:B-1----:R1:W4:Y:S02]  /*7ab0*/  SYNCS.PHASECHK.TRANS64.TRYWAIT P0, [R73+URZ+0x80], R2 ;  /* 0x00008002490075a7 */ /* 0x00232400080011ff */
[----:B----4-:R-:W-:Y:S05]  /*7ac0*/  @!P0 NANOSLEEP.SYNCS 0x989680 ;  /* 0x009896800000895d */ /* 0x010fea0003900000 */
[----:B------:R-:W4:Y:S02]  /*7ad0*/  @!P0 SYNCS.PHASECHK.TRANS64 P0, [R73+URZ+0x80], R2 ;  /* 0x00008002490085a7 */ /* 0x000f2400080010ff */
[----:B----4-:R-:W-:Y:S05]  /*7ae0*/  @!P0 BRA `(.L_x_90) ;  /* 0xfffffffc00f08947 */ /* 0x010fea000383ffff */
[----:B------:R-:W-:Y:S05]  /*7af0*/  BRA `(.L_x_89) ;  /* 0xffffffdc000c7947 */ /* 0x000fea000383ffff */
.L_x_101:
[----:B--2---:R2:W4:Y:S02]  /*7b00*/  SYNCS.PHASECHK.TRANS64.TRYWAIT P0, [R2+URZ+0x20], R107 ;  /* 0x0000206b020075a7 */ /* 0x00452400080011ff */
[----:B----4-:R-:W-:Y:S05]  /*7b10*/  @!P0 NANOSLEEP.SYNCS 0x989680 ;  /* 0x009896800000895d */ /* 0x010fea0003900000 */
[----:B------:R-:W4:Y:S02]  /*7b20*/  @!P0 SYNCS.PHASECHK.TRANS64 P0, [R2+URZ+0x20], R107 ;  /* 0x0000206b020085a7 */ /* 0x000f2400080010ff */
[----:B----4-:R-:W-:Y:S05]  /*7b30*/  @!P0 BRA `(.L_x_101) ;  /* 0xfffffffc00f08947 */ /* 0x010fea000383ffff */
[----:B------:R-:W-:Y:S05]  /*7b40*/  BRA `(.L_x_100) ;  /* 0xffffffe400f47947 */ /* 0x000fea000383ffff */
        .weak           $__internal_0_$__cuda_sm10x_tcgen05_guardrail_trap_col_being_dealloced_not_returned_by_alloc
        .type           $__internal_0_$__cuda_sm10x_tcgen05_guardrail_trap_col_being_dealloced_not_returned_by_alloc,@function
        .size           $__internal_0_$__cuda_sm10x_tcgen05_guardrail_trap_col_being_dealloced_not_returned_by_alloc,($__internal_1_$__cuda_sm10x_tcgen05_guardrail_trap_phase_invalid_during_alloc - $__internal_0_$__cuda_sm10x_tcgen05_guardrail_trap_col_being_dealloced_not_returned_by_alloc)
$__internal_0_$__cuda_sm10x_tcgen05_guardrail_trap_col_being_dealloced_not_returned_by_alloc:
[----:B------:R-:W-:Y:S05]  /*7b50*/  BPT.TRAP 0x1 ;  /* 0x000000040000795c */ /* 0x000fea0000300000 */
[----:B------:R-:W-:-:S04]  /*7b60*/  HFMA2 R3, -RZ, RZ, 0, 0 ;  /* 0x00000000ff037431 */ /* 0x000fc800000001ff */
[----:B------:R-:W-:Y:S05]  /*7b70*/  RET.REL.NODEC R2 `(_ZN7cutlass13device_kernelINS_4gemm6kernel13GemmUniversalIN4cute5tupleIJiiiiEEENS1_10collective13CollectiveMmaINS1_35MainloopSm100TmaUmmaWarpSpecializedILi2ELi2ELi4ENS5_IJNS4_1CILi1EEESB_SB_EEEEENS5_IJNSA_ILi128EEENSA_ILi64EEENSA_ILi32EEEEEENS_10bfloat16_tENS5_IJlSB_lEEESI_SJ_NS4_8TiledMMAINS4_8MMA_AtomIJNS4_20SM100_MMA_F16BF16_SSISI_SI_fLi128ELi64ELNS4_4UMMA5MajorE0ELSO_0ELNSN_7ScaleInE0ELSP_0EEEEEENS4_6LayoutISC_NS5_IJNSA_ILi0EEEST_ST_EEEEENS5_IJNS4_10UnderscoreESW_SW_EEEEENS4_13SM90_TMA_LOADENS4_14ComposedLayoutINS4_7SwizzleILi2ELi4ELi3EEENS4_18smem_ptr_flag_bitsILi16EEENSS_INS5_IJNSA_ILi8EEESG_EEENS5_IJSG_SB_EEEEEEEvNS4_8identityESZ_S19_vS1A_EENS_8epilogue10collective18CollectiveEpilogueINS1C_23Sm100TmaWarpSpecializedILi3ELi2ELi32ELb1ELb0EEEJSH_NS5_IJNSS_ISE_SB_EENSS_ISG_SB_EEEEESI_SJ_SI_SJ_NS1C_6fusion15FusionCallbacksIS1G_NS1K_17LinearCombinationISI_fSI_fLNS_15FloatRoundStyleE2EEESH_S1J_JEEENS4_5SM1004TMEM4LOAD26SM100_TMEM_LOAD_32dp32b32xESZ_S19_NS4_39AutoVectorizingCopyWithAssumedAlignmentILi128EEENS4_14SM90_TMA_STOREES19_S1V_S1V_EEEvvEEEEvNT_6ParamsE) ;  /* 0xffffff8402207950 */ /* 0x000fea0003c3ffff */
        .weak           $__internal_1_$__cuda_sm10x_tcgen05_guardrail_trap_phase_invalid_during_alloc
        .type           $__internal_1_$__cuda_sm10x_tcgen05_guardrail_trap_phase_invalid_during_alloc,@function
        .size           $__internal_1_$__cuda_sm10x_tcgen05_guardrail_trap_phase_invalid_during_alloc,($__internal_2_$__cuda_sm10x_tcgen05_guardrail_trap_unallocated_columns_being_dealloced - $__internal_1_$__cuda_sm10x_tcgen05_guardrail_trap_phase_invalid_during_alloc)
$__internal_1_$__cuda_sm10x_tcgen05_guardrail_trap_phase_invalid_during_alloc:
[----:B------:R-:W-:Y:S05]  /*7b80*/  BPT.TRAP 0x1 ;  /* 0x000000040000795c */ /* 0x000fea0000300000 */
[----:B------:R-:W-:-:S04]  /*7b90*/  MOV R3, 0x0 ;  /* 0x0000000000037802 */ /* 0x000fc80000000f00 */
[----:B------:R-:W-:Y:S05]  /*7ba0*/  RET.REL.NODEC R2 `(_ZN7cutlass13device_kernelINS_4gemm6kernel13GemmUniversalIN4cute5tupleIJiiiiEEENS1_10collective13CollectiveMmaINS1_35MainloopSm100TmaUmmaWarpSpecializedILi2ELi2ELi4ENS5_IJNS4_1CILi1EEESB_SB_EEEEENS5_IJNSA_ILi128EEENSA_ILi64EEENSA_ILi32EEEEEENS_10bfloat16_tENS5_IJlSB_lEEESI_SJ_NS4_8TiledMMAINS4_8MMA_AtomIJNS4_20SM100_MMA_F16BF16_SSISI_SI_fLi128ELi64ELNS4_4UMMA5MajorE0ELSO_0ELNSN_7ScaleInE0ELSP_0EEEEEENS4_6LayoutISC_NS5_IJNSA_ILi0EEEST_ST_EEEEENS5_IJNS4_10UnderscoreESW_SW_EEEEENS4_13SM90_TMA_LOADENS4_14ComposedLayoutINS4_7SwizzleILi2ELi4ELi3EEENS4_18smem_ptr_flag_bitsILi16EEENSS_INS5_IJNSA_ILi8EEESG_EEENS5_IJSG_SB_EEEEEEEvNS4_8identityESZ_S19_vS1A_EENS_8epilogue10collective18CollectiveEpilogueINS1C_23Sm100TmaWarpSpecializedILi3ELi2ELi32ELb1ELb0EEEJSH_NS5_IJNSS_ISE_SB_EENSS_ISG_SB_EEEEESI_SJ_SI_SJ_NS1C_6fusion15FusionCallbacksIS1G_NS1K_17LinearCombinationISI_fSI_fLNS_15FloatRoundStyleE2EEESH_S1J_JEEENS4_5SM1004TMEM4LOAD26SM100_TMEM_LOAD_32dp32b32xESZ_S19_NS4_39AutoVectorizingCopyWithAssumedAlignmentILi128EEENS4_14SM90_TMA_STOREES19_S1V_S1V_EEEvvEEEEvNT_6ParamsE) ;  /* 0xffffff8402147950 */ /* 0x000fea0003c3ffff */
        .weak           $__internal_2_$__cuda_sm10x_tcgen05_guardrail_trap_unallocated_columns_being_dealloced
        .type           $__internal_2_$__cuda_sm10x_tcgen05_guardrail_trap_unallocated_columns_being_dealloced,@function
        .size           $__internal_2_$__cuda_sm10x_tcgen05_guardrail_trap_unallocated_columns_being_dealloced,(.L_x_148 - $__internal_2_$__cuda_sm10x_tcgen05_guardrail_trap_unallocated_columns_being_dealloced)
$__internal_2_$__cuda_sm10x_tcgen05_guardrail_trap_unallocated_columns_being_dealloced:
[----:B------:R-:W-:Y:S05]  /*7bb0*/  BPT.TRAP 0x1 ;  /* 0x000000040000795c */ /* 0x000fea0000300000 */
[----:B------:R-:W-:-:S04]  /*7bc0*/  HFMA2 R3, -RZ, RZ, 0, 0 ;  /* 0x00000000ff037431 */ /* 0x000fc800000001ff */
[----:B------:R-:W-:Y:S05]  /*7bd0*/  RET.REL.NODEC R2 `(_ZN7cutlass13device_kernelINS_4gemm6kernel13GemmUniversalIN4cute5tupleIJiiiiEEENS1_10collective13CollectiveMmaINS1_35MainloopSm100TmaUmmaWarpSpecializedILi2ELi2ELi4ENS5_IJNS4_1CILi1EEESB_SB_EEEEENS5_IJNSA_ILi128EEENSA_ILi64EEENSA_ILi32EEEEEENS_10bfloat16_tENS5_IJlSB_lEEESI_SJ_NS4_8TiledMMAINS4_8MMA_AtomIJNS4_20SM100_MMA_F16BF16_SSISI_SI_fLi128ELi64ELNS4_4UMMA5MajorE0ELSO_0ELNSN_7ScaleInE0ELSP_0EEEEEENS4_6LayoutISC_NS5_IJNSA_ILi0EEEST_ST_EEEEENS5_IJNS4_10UnderscoreESW_SW_EEEEENS4_13SM90_TMA_LOADENS4_14ComposedLayoutINS4_7SwizzleILi2ELi4ELi3EEENS4_18smem_ptr_flag_bitsILi16EEENSS_INS5_IJNSA_ILi8EEESG_EEENS5_IJSG_SB_EEEEEEEvNS4_8identityESZ_S19_vS1A_EENS_8epilogue10collective18CollectiveEpilogueINS1C_23Sm100TmaWarpSpecializedILi3ELi2ELi32ELb1ELb0EEEJSH_NS5_IJNSS_ISE_SB_EENSS_ISG_SB_EEEEESI_SJ_SI_SJ_NS1C_6fusion15FusionCallbacksIS1G_NS1K_17LinearCombinationISI_fSI_fLNS_15FloatRoundStyleE2EEESH_S1J_JEEENS4_5SM1004TMEM4LOAD26SM100_TMEM_LOAD_32dp32b32xESZ_S19_NS4_39AutoVectorizingCopyWithAssumedAlignmentILi128EEENS4_14SM90_TMA_STOREES19_S1V_S1V_EEEvvEEEEvNT_6ParamsE) ;  /* 0xffffff8402087950 */ /* 0x000fea0003c3ffff */
.L_x_147:
[----:B------:R-:W-:-:S00]  /*7be0*/  BRA `(.L_x_147) ;  /* 0xfffffffc00fc7947 */ /* 0x000fc0000383ffff */
[----:B------:R-:W-:-:S00]  /*7bf0*/  NOP ;  /* 0x0000000000007918 */ /* 0x000fc00000000000 */
        /* <DEDUP_REMOVED lines=8> */
.L_x_148:


//--------------------- .nv.global.init           --------------------------
	.section	.nv.global.init,"aw",@progbits
.nv.global.init:
	.type		$str$27,@object
	.size		$str$27,($str$28 - $str$27)
$str$27:
        /*0000*/ 	.byte	0x28, 0x61, 0x64, 0x64, 0x72, 0x65, 0x73, 0x73, 0x20, 0x26, 0x20, 0x6d, 0x61, 0x73, 0x6b, 0x29
        /*0010*/ 	.byte	0x20, 0x3d, 0x3d, 0x20, 0x30, 0x00
	.type		$str$28,@object
	.size		$str$28,($str$26 - $str$28)
$str$28:
        /*0016*/ 	.byte	0x2f, 0x74, 0x6d, 0x70, 0x2f, 0x63, 0x75, 0x74, 0x6c, 0x61, 0x73, 0x73, 0x5f, 0x73, 0x77, 0x65
        /*0026*/ 	.byte	0x65, 0x70, 0x5f, 0x73, 0x72, 0x63, 0x2f, 0x69, 0x6e, 0x63, 0x6c, 0x75, 0x64, 0x65, 0x2f, 0x63
        /*0036*/ 	.byte	0x75, 0x74, 0x65, 0x2f, 0x70, 0x6f, 0x69, 0x6e, 0x74, 0x65, 0x72, 0x5f, 0x66, 0x6c, 0x61, 0x67
        /*0046*/ 	.byte	0x67, 0x65, 0x64, 0x2e, 0x68, 0x70, 0x70, 0x00
	.type		$str$26,@object
	.size		$str$26,($str$25 - $str$26)
$str$26:
        /*004e*/ 	.byte	0x2f, 0x74, 0x6d, 0x70, 0x2f, 0x63, 0x75, 0x74, 0x6c, 0x61, 0x73, 0x73, 0x5f, 0x73, 0x77, 0x65
        /*005e*/ 	.byte	0x65, 0x70, 0x5f, 0x73, 0x72, 0x63, 0x2f, 0x69, 0x6e, 0x63, 0x6c, 0x75, 0x64, 0x65, 0x2f, 0x63
        /*006e*/ 	.byte	0x75, 0x74, 0x65, 0x2f, 0x61, 0x74, 0x6f, 0x6d, 0x2f, 0x63, 0x6f, 0x70, 0x79, 0x5f, 0x74, 0x72
        /*007e*/ 	.byte	0x61, 0x69, 0x74, 0x73, 0x5f, 0x73, 0x6d, 0x31, 0x30, 0x30, 0x2e, 0x68, 0x70, 0x70, 0x00
	.type		$str$25,@object
	.size		$str$25,(__unnamed_1 - $str$25)
$str$25:
        /*008d*/ 	.byte	0x28, 0x28, 0x75, 0x69, 0x6e, 0x74, 0x33, 0x32, 0x5f, 0x74, 0x28, 0x74, 0x68, 0x72, 0x65, 0x61
        /*009d*/ 	.byte	0x64, 0x49, 0x64, 0x78, 0x2e, 0x78, 0x29, 0x20, 0x2f, 0x20, 0x33, 0x32, 0x29, 0x20, 0x25, 0x20
        /*00ad*/ 	.byte	0x34, 0x29, 0x20, 0x3d, 0x3d, 0x20, 0x28, 0x28, 0x28, 0x74, 0x6d, 0x65, 0x6d, 0x5f, 0x61, 0x64
        /*00bd*/ 	.byte	0x64, 0x72, 0x20, 0x3e, 0x3e, 0x20, 0x31, 0x36, 0x29, 0x20, 0x2f, 0x20, 0x33, 0x32, 0x29, 0x20
        /*00cd*/ 	.byte	0x25, 0x20, 0x34, 0x29, 0x00
	.type		__unnamed_1,@object
	.size		__unnamed_1,(__unnamed_2 - __unnamed_1)
__unnamed_1:
        /*00d2*/ 	.byte	0x61, 0x75, 0x74, 0x6f, 0x20, 0x63, 0x75, 0x74, 0x65, 0x3a, 0x3a, 0x61, 0x73, 0x5f, 0x70, 0x6f
        /* <DEDUP_REMOVED lines=24> */
        /*0262*/ 	.byte	0x34, 0x30, 0x39, 0x36, 0x3e, 0x3e, 0x3e, 0x3e, 0x5d, 0x00
	.type		__unnamed_2,@object
	.size		__unnamed_2,(.L_2 - __unnamed_2)
__unnamed_2:
        /* <DEDUP_REMOVED lines=42> */
        /*050c*/ 	.byte	0x3e, 0x3e, 0x5d, 0x00
.L_2:


//--------------------- .nv.shared._ZN7cutlass13device_kernelINS_4gemm6kernel13GemmUniversalIN4cute5tupleIJiiiiEEENS1_10collective13CollectiveMmaINS1_35MainloopSm100TmaUmmaWarpSpecializedILi2ELi2ELi4ENS5_IJNS4_1CILi1EEESB_SB_EEEEENS5_IJNSA_ILi128EEENSA_ILi64EEENSA_ILi32EEEEEENS_10bfloat16_tENS5_IJlSB_lEEESI_SJ_NS4_8TiledMMAINS4_8MMA_AtomIJNS4_20SM100_MMA_F16BF16_SSISI_SI_fLi128ELi64ELNS4_4UMMA5MajorE0ELSO_0ELNSN_7ScaleInE0ELSP_0EEEEEENS4_6LayoutISC_NS5_IJNSA_ILi0EEEST_ST_EEEEENS5_IJNS4_10UnderscoreESW_SW_EEEEENS4_13SM90_TMA_LOADENS4_14ComposedLayoutINS4_7SwizzleILi2ELi4ELi3EEENS4_18smem_ptr_flag_bitsILi16EEENSS_INS5_IJNSA_ILi8EEESG_EEENS5_IJSG_SB_EEEEEEEvNS4_8identityESZ_S19_vS1A_EENS_8epilogue10collective18CollectiveEpilogueINS1C_23Sm100TmaWarpSpecializedILi3ELi2ELi32ELb1ELb0EEEJSH_NS5_IJNSS_ISE_SB_EENSS_ISG_SB_EEEEESI_SJ_SI_SJ_NS1C_6fusion15FusionCallbacksIS1G_NS1K_17LinearCombinationISI_fSI_fLNS_15FloatRoundStyleE2EEESH_S1J_JEEENS4_5SM1004TMEM4LOAD26SM100_TMEM_LOAD_32dp32b32xESZ_S19_NS4_39AutoVectorizingCopyWithAssumedAlignmentILi128EEENS4_14SM90_TMA_STOREES19_S1V_S1V_EEEvvEEEEvNT_6ParamsE --------------------------
	.section	.nv.shared._ZN7cutlass13device_kernelINS_4gemm6kernel13GemmUniversalIN4cute5tupleIJiiiiEEENS1_10collective13CollectiveMmaINS1_35MainloopSm100TmaUmmaWarpSpecializedILi2ELi2ELi4ENS5_IJNS4_1CILi1EEESB_SB_EEEEENS5_IJNSA_ILi128EEENSA_ILi64EEENSA_ILi32EEEEEENS_10bfloat16_tENS5_IJlSB_lEEESI_SJ_NS4_8TiledMMAINS4_8MMA_AtomIJNS4_20SM100_MMA_F16BF16_SSISI_SI_fLi128ELi64ELNS4_4UMMA5MajorE0ELSO_0ELNSN_7ScaleInE0ELSP_0EEEEEENS4_6LayoutISC_NS5_IJNSA_ILi0EEEST_ST_EEEEENS5_IJNS4_10UnderscoreESW_SW_EEEEENS4_13SM90_TMA_LOADENS4_14ComposedLayoutINS4_7SwizzleILi2ELi4ELi3EEENS4_18smem_ptr_flag_bitsILi16EEENSS_INS5_IJNSA_ILi8EEESG_EEENS5_IJSG_SB_EEEEEEEvNS4_8identityESZ_S19_vS1A_EENS_8epilogue10collective18CollectiveEpilogueINS1C_23Sm100TmaWarpSpecializedILi3ELi2ELi32ELb1ELb0EEEJSH_NS5_IJNSS_ISE_SB_EENSS_ISG_SB_EEEEESI_SJ_SI_SJ_NS1C_6fusion15FusionCallbacksIS1G_NS1K_17LinearCombinationISI_fSI_fLNS_15FloatRoundStyleE2EEESH_S1J_JEEENS4_5SM1004TMEM4LOAD26SM100_TMEM_LOAD_32dp32b32xESZ_S19_NS4_39AutoVectorizingCopyWithAssumedAlignmentILi128EEENS4_14SM90_TMA_STOREES19_S1V_S1V_EEEvvEEEEvNT_6ParamsE,"aw",@nobits
	.sectionflags	@""
	.align	16
	.zero		1024


//--------------------- .nv.shared.reserved.0     --------------------------
	.section	.nv.shared.reserved.0,"aw",@nobits
	.weak		__nv_reservedSMEM_offset_0_alias
	.size		__nv_reservedSMEM_offset_0_alias, 0, 64
	.other		__nv_reservedSMEM_offset_0_alias,@"STO_CUDA_RESERVED_SHARED STV_DEFAULT"
__nv_reservedSMEM_offset_0_alias:
	.zero		0
.nv.shared.reserved.0:
	.zero		64
	.weak		__nv_reservedSMEM_tcgen05_partition
	.type		__nv_reservedSMEM_tcgen05_partition,@object
	.size		__nv_reservedSMEM_tcgen05_partition,(.L_0 - __nv_reservedSMEM_tcgen05_partition)
__nv_reservedSMEM_tcgen05_partition:
	.zero		32
.L_0:


//--------------------- .nv.global                --------------------------
	.section	.nv.global,"aw",@nobits
.nv.global:
	.type		_ZN40_INTERNAL_04cbf5c6_4_k_cu_d19927ab_283244cute1_E,@object
	.size		_ZN40_INTERNAL_04cbf5c6_4_k_cu_d19927ab_283244cute1_E,(_ZN40_INTERNAL_04cbf5c6_4_k_cu_d19927ab_283244cuda3std3__45__cpo6cbeginE - _ZN40_INTERNAL_04cbf5c6_4_k_cu_d19927ab_283244cute1_E)
_ZN40_INTERNAL_04cbf5c6_4_k_cu_d19927ab_283244cute1_E:
	.zero		1
	.type		_ZN40_INTERNAL_04cbf5c6_4_k_cu_d19927ab_283244cuda3std3__45__cpo6cbeginE,@object
	.size		_ZN40_INTERNAL_04cbf5c6_4_k_cu_d19927ab_283244cuda3std3__45__cpo6cbeginE,(_ZN40_INTERNAL_04cbf5c6_4_k_cu_d19927ab_283244cuda3std3__48in_placeE - _ZN40_INTERNAL_04cbf5c6_4_k_cu_d19927ab_283244cuda3std3__45__cpo6cbeginE)
_ZN40_INTERNAL_04cbf5c6_4_k_cu_d19927ab_283244cuda3std3__45__cpo6cbeginE:
	.zero		1
	.type		_ZN40_INTERNAL_04cbf5c6_4_k_cu_d19927ab_283244cuda3std3__48in_placeE,@object
	.size		_ZN40_INTERNAL_04cbf5c6_4_k_cu_d19927ab_283244cuda3std3__48in_placeE,(_ZN40_INTERNAL_04cbf5c6_4_k_cu_d19927ab_283244cuda3std6ranges3__45__cpo9iter_moveE - _ZN40_INTERNAL_04cbf5c6_4_k_cu_d19927ab_283244cuda3std3__48in_placeE)
_ZN40_INTERNAL_04cbf5c6_4_k_cu_d19927ab_283244cuda3std3__48in_placeE:
	.zero		1
	.type		_ZN40_INTERNAL_04cbf5c6_4_k_cu_d19927ab_283244cuda3std6ranges3__45__cpo9iter_moveE,@object
	.size		_ZN40_INTERNAL_04cbf5c6_4_k_cu_d19927ab_283244cuda3std6ranges3__45__cpo9iter_moveE,(_ZN40_INTERNAL_04cbf5c6_4_k_cu_d19927ab_283244cuda3std3__45__cpo5beginE - _ZN40_INTERNAL_04cbf5c6_4_k_cu_d19927ab_283244cuda3std6ranges3__45__cpo9iter_moveE)
_ZN40_INTERNAL_04cbf5c6_4_k_cu_d19927ab_283244cuda3std6ranges3__45__cpo9iter_moveE:
	.zero		1
	.type		_ZN40_INTERNAL_04cbf5c6_4_k_cu_d19927ab_283244cuda3std3__45__cpo5beginE,@object
	.size		_ZN40_INTERNAL_04cbf5c6_4_k_cu_d19927ab_283244cuda3std3__45__cpo5beginE,(_ZN40_INTERNAL_04cbf5c6_4_k_cu_d19927ab_283244cuda3std3__442_GLOBAL__N__04cbf5c6_4_k_cu_d19927ab_283246ignoreE - _ZN40_INTERNAL_04cbf5c6_4_k_cu_d19927ab_283244cuda3std3__45__cpo5beginE)
_ZN40_INTERNAL_04cbf5c6_4_k_cu_d19927ab_283244cuda3std3__45__cpo5beginE:
	.zero		1
	.type		_ZN40_INTERNAL_04cbf5c6_4_k_cu_d19927ab_283244cuda3std3__442_GLOBAL__N__04cbf5c6_4_k_cu_d19927ab_283246ignoreE,@object
	.size		_ZN40_INTERNAL_04cbf5c6_4_k_cu_d19927ab_283244cuda3std3__442_GLOBAL__N__04cbf5c6_4_k_cu_d19927ab_283246ignoreE,(_ZN40_INTERNAL_04cbf5c6_4_k_cu_d19927ab_283244cute7productE - _ZN40_INTERNAL_04cbf5c6_4_k_cu_d19927ab_283244cuda3std3__442_GLOBAL__N__04cbf5c6_4_k_cu_d19927ab_283246ignoreE)
_ZN40_INTERNAL_04cbf5c6_4_k_cu_d19927ab_283244cuda3std3__442_GLOBAL__N__04cbf5c6_4_k_cu_d19927ab_283246ignoreE:
	.zero		1
	.type		_ZN40_INTERNAL_04cbf5c6_4_k_cu_d19927ab_283244cute7productE,@object
	.size		_ZN40_INTERNAL_04cbf5c6_4_k_cu_d19927ab_283244cute7productE,(_ZN40_INTERNAL_04cbf5c6_4_k_cu_d19927ab_283244cuda3std3__45__cpo3endE - _ZN40_INTERNAL_04cbf5c6_4_k_cu_d19927ab_283244cute7productE)
_ZN40_INTERNAL_04cbf5c6_4_k_cu_d19927ab_283244cute7productE:
	.zero		1
	.type		_ZN40_INTERNAL_04cbf5c6_4_k_cu_d19927ab_283244cuda3std3__45__cpo3endE,@object
	.size		_ZN40_INTERNAL_04cbf5c6_4_k_cu_d19927ab_283244cuda3std3__45__cpo3endE,(_ZN40_INTERNAL_04cbf5c6_4_k_cu_d19927ab_283244cuda3std3__419piecewise_constructE - _ZN40_INTERNAL_04cbf5c6_4_k_cu_d19927ab_283244cuda3std3__45__cpo3endE)
_ZN40_INTERNAL_04cbf5c6_4_k_cu_d19927ab_283244cuda3std3__45__cpo3endE:
	.zero		1
	.type		_ZN40_INTERNAL_04cbf5c6_4_k_cu_d19927ab_283244cuda3std3__419piecewise_constructE,@object
	.size		_ZN40_INTERNAL_04cbf5c6_4_k_cu_d19927ab_283244cuda3std3__419piecewise_constructE,(_ZN40_INTERNAL_04cbf5c6_4_k_cu_d19927ab_283244cuda3std3__45__cpo4cendE - _ZN40_INTERNAL_04cbf5c6_4_k_cu_d19927ab_283244cuda3std3__419piecewise_constructE)
_ZN40_INTERNAL_04cbf5c6_4_k_cu_d19927ab_283244cuda3std3__419piecewise_constructE:
	.zero		1
	.type		_ZN40_INTERNAL_04cbf5c6_4_k_cu_d19927ab_283244cuda3std3__45__cpo4cendE,@object
	.size		_ZN40_INTERNAL_04cbf5c6_4_k_cu_d19927ab_283244cuda3std3__45__cpo4cendE,(_ZN40_INTERNAL_04cbf5c6_4_k_cu_d19927ab_283244cuda3std6ranges3__45__cpo4swapE - _ZN40_INTERNAL_04cbf5c6_4_k_cu_d19927ab_283244cuda3std3__45__cpo4cendE)
_ZN40_INTERNAL_04cbf5c6_4_k_cu_d19927ab_283244cuda3std3__45__cpo4cendE:
	.zero		1
	.type		_ZN40_INTERNAL_04cbf5c6_4_k_cu_d19927ab_283244cuda3std6ranges3__45__cpo4swapE,@object
	.size		_ZN40_INTERNAL_04cbf5c6_4_k_cu_d19927ab_283244cuda3std6ranges3__45__cpo4swapE,(.L_10 - _ZN40_INTERNAL_04cbf5c6_4_k_cu_d19927ab_283244cuda3std6ranges3__45__cpo4swapE)
_ZN40_INTERNAL_04cbf5c6_4_k_cu_d19927ab_283244cuda3std6ranges3__45__cpo4swapE:
	.zero		1
.L_10:


//--------------------- .nv.constant0._ZN7cutlass13device_kernelINS_4gemm6kernel13GemmUniversalIN4cute5tupleIJiiiiEEENS1_10collective13CollectiveMmaINS1_35MainloopSm100TmaUmmaWarpSpecializedILi2ELi2ELi4ENS5_IJNS4_1CILi1EEESB_SB_EEEEENS5_IJNSA_ILi128EEENSA_ILi64EEENSA_ILi32EEEEEENS_10bfloat16_tENS5_IJlSB_lEEESI_SJ_NS4_8TiledMMAINS4_8MMA_AtomIJNS4_20SM100_MMA_F16BF16_SSISI_SI_fLi128ELi64ELNS4_4UMMA5MajorE0ELSO_0ELNSN_7ScaleInE0ELSP_0EEEEEENS4_6LayoutISC_NS5_IJNSA_ILi0EEEST_ST_EEEEENS5_IJNS4_10UnderscoreESW_SW_EEEEENS4_13SM90_TMA_LOADENS4_14ComposedLayoutINS4_7SwizzleILi2ELi4ELi3EEENS4_18smem_ptr_flag_bitsILi16EEENSS_INS5_IJNSA_ILi8EEESG_EEENS5_IJSG_SB_EEEEEEEvNS4_8identityESZ_S19_vS1A_EENS_8epilogue10collective18CollectiveEpilogueINS1C_23Sm100TmaWarpSpecializedILi3ELi2ELi32ELb1ELb0EEEJSH_NS5_IJNSS_ISE_SB_EENSS_ISG_SB_EEEEESI_SJ_SI_SJ_NS1C_6fusion15FusionCallbacksIS1G_NS1K_17LinearCombinationISI_fSI_fLNS_15FloatRoundStyleE2EEESH_S1J_JEEENS4_5SM1004TMEM4LOAD26SM100_TMEM_LOAD_32dp32b32xESZ_S19_NS4_39AutoVectorizingCopyWithAssumedAlignmentILi128EEENS4_14SM90_TMA_STOREES19_S1V_S1V_EEEvvEEEEvNT_6ParamsE --------------------------
	.section	.nv.constant0._ZN7cutlass13device_kernelINS_4gemm6kernel13GemmUniversalIN4cute5tupleIJiiiiEEENS1_10collective13CollectiveMmaINS1_35MainloopSm100TmaUmmaWarpSpecializedILi2ELi2ELi4ENS5_IJNS4_1CILi1EEESB_SB_EEEEENS5_IJNSA_ILi128EEENSA_ILi64EEENSA_ILi32EEEEEENS_10bfloat16_tENS5_IJlSB_lEEESI_SJ_NS4_8TiledMMAINS4_8MMA_AtomIJNS4_20SM100_MMA_F16BF16_SSISI_SI_fLi128ELi64ELNS4_4UMMA5MajorE0ELSO_0ELNSN_7ScaleInE0ELSP_0EEEEEENS4_6LayoutISC_NS5_IJNSA_ILi0EEEST_ST_EEEEENS5_IJNS4_10UnderscoreESW_SW_EEEEENS4_13SM90_TMA_LOADENS4_14ComposedLayoutINS4_7SwizzleILi2ELi4ELi3EEENS4_18smem_ptr_flag_bitsILi16EEENSS_INS5_IJNSA_ILi8EEESG_EEENS5_IJSG_SB_EEEEEEEvNS4_8identityESZ_S19_vS1A_EENS_8epilogue10collective18CollectiveEpilogueINS1C_23Sm100TmaWarpSpecializedILi3ELi2ELi32ELb1ELb0EEEJSH_NS5_IJNSS_ISE_SB_EENSS_ISG_SB_EEEEESI_SJ_SI_SJ_NS1C_6fusion15FusionCallbacksIS1G_NS1K_17LinearCombinationISI_fSI_fLNS_15FloatRoundStyleE2EEESH_S1J_JEEENS4_5SM1004TMEM4LOAD26SM100_TMEM_LOAD_32dp32b32xESZ_S19_NS4_39AutoVectorizingCopyWithAssumedAlignmentILi128EEENS4_14SM90_TMA_STOREES19_S1V_S1V_EEEvvEEEEvNT_6ParamsE,"a",@progbits
	.sectionflags	@""
	.align	4
.nv.constant0._ZN7cutlass13device_kernelINS_4gemm6kernel13GemmUniversalIN4cute5tupleIJiiiiEEENS1_10collective13CollectiveMmaINS1_35MainloopSm100TmaUmmaWarpSpecializedILi2ELi2ELi4ENS5_IJNS4_1CILi1EEESB_SB_EEEEENS5_IJNSA_ILi128EEENSA_ILi64EEENSA_ILi32EEEEEENS_10bfloat16_tENS5_IJlSB_lEEESI_SJ_NS4_8TiledMMAINS4_8MMA_AtomIJNS4_20SM100_MMA_F16BF16_SSISI_SI_fLi128ELi64ELNS4_4UMMA5MajorE0ELSO_0ELNSN_7ScaleInE0ELSP_0EEEEEENS4_6LayoutISC_NS5_IJNSA_ILi0EEEST_ST_EEEEENS5_IJNS4_10UnderscoreESW_SW_EEEEENS4_13SM90_TMA_LOADENS4_14ComposedLayoutINS4_7SwizzleILi2ELi4ELi3EEENS4_18smem_ptr_flag_bitsILi16EEENSS_INS5_IJNSA_ILi8EEESG_EEENS5_IJSG_SB_EEEEEEEvNS4_8identityESZ_S19_vS1A_EENS_8epilogue10collective18CollectiveEpilogueINS1C_23Sm100TmaWarpSpecializedILi3ELi2ELi32ELb1ELb0EEEJSH_NS5_IJNSS_ISE_SB_EENSS_ISG_SB_EEEEESI_SJ_SI_SJ_NS1C_6fusion15FusionCallbacksIS1G_NS1K_17LinearCombinationISI_fSI_fLNS_15FloatRoundStyleE2EEESH_S1J_JEEENS4_5SM1004TMEM4LOAD26SM100_TMEM_LOAD_32dp32b32xESZ_S19_NS4_39AutoVectorizingCopyWithAssumedAlignmentILi128EEENS4_14SM90_TMA_STOREES19_S1V_S1V_EEEvvEEEEvNT_6ParamsE:
	.zero		2944


//--------------------- SYMBOLS --------------------------

	.type		.nv.reservedSmem.offset0,@object
	.size		.nv.reservedSmem.offset0,0x4
	.type		.nv.reservedSmem.cap,@object
	.size		.nv.reservedSmem.cap,0x4
	.type		__assertfail,@function
